	.target	sm_90a

	.elftype	@"ET_EXEC"


//--------------------- .note.nv.tkinfo           --------------------------
	.section	.note.nv.tkinfo,"",@"SHT_NOTE"
	.sectionflags	@"SHF_NOTE_NV_TKINFO"
	.tkinfo
        /*0018*/ 	.word	0x00000002
        /*0030*/ 	.string	""
        /*0030*/ 	.string	"ptxas"
        /*0030*/ 	.string	"Cuda compilation tools, release 13.0, V13.0.88"
        /*0030*/ 	.string	"Build cuda_13.0.r13.0/compiler.36424714_0"
        /*0030*/ 	.string	"-v  -suppress-debug-info  -lineinfo  -arch sm_90a "



//--------------------- .note.nv.cuinfo           --------------------------
	.section	.note.nv.cuinfo,"",@"SHT_NOTE"
	.sectionflags	@"SHF_NOTE_NV_CUINFO"
        /*0018*/ 	.short	0x0002
        /*001a*/ 	.short	0x005a
        /*001c*/ 	.short	0x0082
	.zero		2


//--------------------- .nv.info                  --------------------------
	.section	.nv.info,"",@"SHT_CUDA_INFO"
	.align	4


	//----- nvinfo : EIATTR_REGCOUNT
	.align		4
        /*0000*/ 	.byte	0x04, 0x2f
        /*0002*/ 	.short	(.L_1 - .L_0)
	.align		4
.L_0:
        /*0004*/ 	.word	index@(gluon_wgmma)
        /*0008*/ 	.word	0x0000005a


	//----- nvinfo : EIATTR_FRAME_SIZE
	.align		4
.L_1:
        /*000c*/ 	.byte	0x04, 0x11
        /*000e*/ 	.short	(.L_3 - .L_2)
	.align		4
.L_2:
        /*0010*/ 	.word	index@(gluon_wgmma)
        /*0014*/ 	.word	0x00000000


	//----- nvinfo : EIATTR_MIN_STACK_SIZE
	.align		4
.L_3:
        /*0018*/ 	.byte	0x04, 0x12
        /*001a*/ 	.short	(.L_5 - .L_4)
	.align		4
.L_4:
        /*001c*/ 	.word	index@(gluon_wgmma)
        /*0020*/ 	.word	0x00000000
.L_5:


//--------------------- .nv.compat                --------------------------
	.section	.nv.compat,"",@"SHT_CUDA_COMPAT_INFO"
	.align	4
        /*0000*/ 	.byte	0x02, 0x09, 0x01, 0x00, 0x02, 0x02, 0x04, 0x00, 0x02, 0x05, 0x05, 0x00, 0x03, 0x07, 0x01, 0x01
        /*0010*/ 	.byte	0x02, 0x03, 0x03, 0x00, 0x02, 0x06, 0x01, 0x00, 0x04, 0x0b, 0x08, 0x00, 0x00, 0x00, 0x00, 0x00
        /*0020*/ 	.byte	0x00, 0x00, 0x00, 0x00


//--------------------- .nv.info.gluon_wgmma      --------------------------
	.section	.nv.info.gluon_wgmma,"",@"SHT_CUDA_INFO"
	.sectionflags	@""
	.align	4


	//----- nvinfo : EIATTR_CUDA_API_VERSION
	.align		4
        /*0000*/ 	.byte	0x04, 0x37
        /*0002*/ 	.short	(.L_7 - .L_6)
.L_6:
        /*0004*/ 	.word	0x00000082


	//----- nvinfo : EIATTR_KPARAM_INFO
	.align		4
.L_7:
        /*0008*/ 	.byte	0x04, 0x17
        /*000a*/ 	.short	(.L_9 - .L_8)
.L_8:
        /*000c*/ 	.word	0x00000000
        /*0010*/ 	.short	0x000a
        /*0012*/ 	.short	0x0048
        /*0014*/ 	.byte	0x00, 0xf4, 0x21, 0x00


	//----- nvinfo : EIATTR_KPARAM_INFO
	.align		4
.L_9:
        /*0018*/ 	.byte	0x04, 0x17
        /*001a*/ 	.short	(.L_11 - .L_10)
.L_10:
        /*001c*/ 	.word	0x00000000
        /*0020*/ 	.short	0x0009
        /*0022*/ 	.short	0x0040
        /*0024*/ 	.byte	0x00, 0xf4, 0x21, 0x00


	//----- nvinfo : EIATTR_KPARAM_INFO
	.align		4
.L_11:
        /*0028*/ 	.byte	0x04, 0x17
        /*002a*/ 	.short	(.L_13 - .L_12)
.L_12:
        /*002c*/ 	.word	0x00000000
        /*0030*/ 	.short	0x0008
        /*0032*/ 	.short	0x0038
        /*0034*/ 	.byte	0x00, 0xf0, 0x21, 0x00


	//----- nvinfo : EIATTR_KPARAM_INFO
	.align		4
.L_13:
        /*0038*/ 	.byte	0x04, 0x17
        /*003a*/ 	.short	(.L_15 - .L_14)
.L_14:
        /*003c*/ 	.word	0x00000000
        /*0040*/ 	.short	0x0007
        /*0042*/ 	.short	0x0030
        /*0044*/ 	.byte	0x00, 0xf0, 0x21, 0x00


	//----- nvinfo : EIATTR_KPARAM_INFO
	.align		4
.L_15:
        /*0048*/ 	.byte	0x04, 0x17
        /*004a*/ 	.short	(.L_17 - .L_16)
.L_16:
        /*004c*/ 	.word	0x00000000
        /*0050*/ 	.short	0x0006
        /*0052*/ 	.short	0x0028
        /*0054*/ 	.byte	0x00, 0xf0, 0x21, 0x00


	//----- nvinfo : EIATTR_KPARAM_INFO
	.align		4
.L_17:
        /*0058*/ 	.byte	0x04, 0x17
        /*005a*/ 	.short	(.L_19 - .L_18)
.L_18:
        /*005c*/ 	.word	0x00000000
        /*0060*/ 	.short	0x0005
        /*0062*/ 	.short	0x0020
        /*0064*/ 	.byte	0x00, 0xf0, 0x11, 0x00


	//----- nvinfo : EIATTR_KPARAM_INFO
	.align		4
.L_19:
        /*0068*/ 	.byte	0x04, 0x17
        /*006a*/ 	.short	(.L_21 - .L_20)
.L_20:
        /*006c*/ 	.word	0x00000000
        /*0070*/ 	.short	0x0004
        /*0072*/ 	.short	0x001c
        /*0074*/ 	.byte	0x00, 0xf0, 0x11, 0x00


	//----- nvinfo : EIATTR_KPARAM_INFO
	.align		4
.L_21:
        /*0078*/ 	.byte	0x04, 0x17
        /*007a*/ 	.short	(.L_23 - .L_22)
.L_22:
        /*007c*/ 	.word	0x00000000
        /*0080*/ 	.short	0x0003
        /*0082*/ 	.short	0x0018
        /*0084*/ 	.byte	0x00, 0xf0, 0x11, 0x00


	//----- nvinfo : EIATTR_KPARAM_INFO
	.align		4
.L_23:
        /*0088*/ 	.byte	0x04, 0x17
        /*008a*/ 	.short	(.L_25 - .L_24)
.L_24:
        /*008c*/ 	.word	0x00000000
        /*0090*/ 	.short	0x0002
        /*0092*/ 	.short	0x0010
        /*0094*/ 	.byte	0x00, 0xf4, 0x21, 0x00


	//----- nvinfo : EIATTR_KPARAM_INFO
	.align		4
.L_25:
        /*0098*/ 	.byte	0x04, 0x17
        /*009a*/ 	.short	(.L_27 - .L_26)
.L_26:
        /*009c*/ 	.word	0x00000000
        /*00a0*/ 	.short	0x0001
        /*00a2*/ 	.short	0x0008
        /*00a4*/ 	.byte	0x00, 0xf4, 0x21, 0x00


	//----- nvinfo : EIATTR_KPARAM_INFO
	.align		4
.L_27:
        /*00a8*/ 	.byte	0x04, 0x17
        /*00aa*/ 	.short	(.L_29 - .L_28)
.L_28:
        /*00ac*/ 	.word	0x00000000
        /*00b0*/ 	.short	0x0000
        /*00b2*/ 	.short	0x0000
        /*00b4*/ 	.byte	0x00, 0xf4, 0x21, 0x00


	//----- nvinfo : EIATTR_SPARSE_MMA_MASK
	.align		4
.L_29:
        /*00b8*/ 	.byte	0x03, 0x50
        /*00ba*/ 	.short	0x0000


	//----- nvinfo : EIATTR_MAXREG_COUNT
	.align		4
        /*00bc*/ 	.byte	0x03, 0x1b
        /*00be*/ 	.short	0x00ff


	//----- nvinfo : EIATTR_NUM_BARRIERS
	.align		4
        /*00c0*/ 	.byte	0x02, 0x4c
        /*00c2*/ 	.byte	0x01
	.zero		1


	//----- nvinfo : EIATTR_MERCURY_ISA_VERSION
	.align		4
        /*00c4*/ 	.byte	0x03, 0x5f
        /*00c6*/ 	.short	0x0101


	//----- nvinfo : EIATTR_INT_WARP_WIDE_INSTR_OFFSETS
	.align		4
        /*00c8*/ 	.byte	0x04, 0x31
        /*00ca*/ 	.short	(.L_31 - .L_30)


	//   ....[0]....
.L_30:
        /*00cc*/ 	.word	0x00001320


	//   ....[1]....
        /*00d0*/ 	.word	0x00001340


	//   ....[2]....
        /*00d4*/ 	.word	0x00001350


	//   ....[3]....
        /*00d8*/ 	.word	0x00001360


	//   ....[4]....
        /*00dc*/ 	.word	0x00001470


	//   ....[5]....
        /*00e0*/ 	.word	0x00001970


	//   ....[6]....
        /*00e4*/ 	.word	0x00001980


	//   ....[7]....
        /*00e8*/ 	.word	0x000019f0


	//   ....[8]....
        /*00ec*/ 	.word	0x00001a00


	//   ....[9]....
        /*00f0*/ 	.word	0x000020a0


	//   ....[10]....
        /*00f4*/ 	.word	0x000020b0


	//----- nvinfo : EIATTR_COOP_GROUP_MASK_REGIDS
	.align		4
.L_31:
        /*00f8*/ 	.byte	0x04, 0x29
        /*00fa*/ 	.short	(.L_33 - .L_32)


	//   ....[0]....
.L_32:
        /*00fc*/ 	.word	0xffffffff


	//   ....[1]....
        /*0100*/ 	.word	0xffffffff


	//   ....[2]....
        /*0104*/ 	.word	0xffffffff


	//----- nvinfo : EIATTR_COOP_GROUP_INSTR_OFFSETS
	.align		4
.L_33:
        /*0108*/ 	.byte	0x04, 0x28
        /*010a*/ 	.short	(.L_35 - .L_34)


	//   ....[0]....
.L_34:
        /*010c*/ 	.word	0x00000150


	//   ....[1]....
        /*0110*/ 	.word	0x00000700


	//   ....[2]....
        /*0114*/ 	.word	0x00000cf0


	//----- nvinfo : EIATTR_MBARRIER_INSTR_OFFSETS
	.align		4
.L_35:
        /*0118*/ 	.byte	0x04, 0x39
        /*011a*/ 	.short	(.L_37 - .L_36)


	//   ....[0]....
.L_36:
        /*011c*/ 	.word	0x000014d0
        /*0120*/ 	.word	0x000000ff
        /*0124*/ 	.word	0x00020000
        /*0128*/ 	.short	0x0100
        /*012a*/ 	.byte	0x14
	.zero		1


	//   ....[1]....
        /*012c*/ 	.word	0x00001640
        /*0130*/ 	.word	0x000000ff
        /*0134*/ 	.word	0x00020008
        /*0138*/ 	.short	0x0100
        /*013a*/ 	.byte	0x14
	.zero		1


	//   ....[2]....
        /*013c*/ 	.word	0x00001670
        /*0140*/ 	.word	0x000000ff
        /*0144*/ 	.word	0x00020010
        /*0148*/ 	.short	0x0100
        /*014a*/ 	.byte	0x14
	.zero		1


	//   ....[3]....
        /*014c*/ 	.word	0x00001690
        /*0150*/ 	.word	0x000000ff
        /*0154*/ 	.word	0x00020018
        /*0158*/ 	.short	0x0100
        /*015a*/ 	.byte	0x14
	.zero		1


	//   ....[4]....
        /*015c*/ 	.word	0x00001ab0
        /*0160*/ 	.word	0x000000ff
        /*0164*/ 	.word	0x00020000
        /*0168*/ 	.short	0x010a
        /*016a*/ 	.byte	0x12
	.zero		1


	//   ....[5]....
        /*016c*/ 	.word	0x00001e30
        /*0170*/ 	.word	0x000000ff
        /*0174*/ 	.word	0x00020000
        /*0178*/ 	.short	0x0108
        /*017a*/ 	.byte	0x14
	.zero		1


	//   ....[6]....
        /*017c*/ 	.word	0x00001f50
        /*0180*/ 	.word	0x000000ff
        /*0184*/ 	.word	0x00020008
        /*0188*/ 	.short	0x0108
        /*018a*/ 	.byte	0x14
	.zero		1


	//   ....[7]....
        /*018c*/ 	.word	0x00002030
        /*0190*/ 	.word	0x000000ff
        /*0194*/ 	.word	0x00020010
        /*0198*/ 	.short	0x0108
        /*019a*/ 	.byte	0x14
	.zero		1


	//   ....[8]....
        /*019c*/ 	.word	0x000020c0
        /*01a0*/ 	.word	0x000000ff
        /*01a4*/ 	.word	0x00020018
        /*01a8*/ 	.short	0x0108
        /*01aa*/ 	.byte	0x14
	.zero		1


	//   ....[9]....
        /*01ac*/ 	.word	0x000021f0
        /*01b0*/ 	.word	0x000000ff
        /*01b4*/ 	.word	0x00020000
        /*01b8*/ 	.short	0x010a
        /*01ba*/ 	.byte	0x12
	.zero		1


	//----- nvinfo : EIATTR_NUM_MBARRIERS
	.align		4
.L_37:
        /*01bc*/ 	.byte	0x03, 0x38
        /*01be*/ 	.short	0x0004


	//----- nvinfo : EIATTR_EXIT_INSTR_OFFSETS
	.align		4
        /*01c0*/ 	.byte	0x04, 0x1c
        /*01c2*/ 	.short	(.L_39 - .L_38)


	//   ....[0]....
.L_38:
        /*01c4*/ 	.word	0x000021e0


	//----- nvinfo : EIATTR_REQNTID
	.align		4
.L_39:
        /*01c8*/ 	.byte	0x04, 0x10
        /*01ca*/ 	.short	(.L_41 - .L_40)
.L_40:
        /*01cc*/ 	.word	0x00000100
        /*01d0*/ 	.word	0x00000001
        /*01d4*/ 	.word	0x00000001


	//----- nvinfo : EIATTR_CRS_STACK_SIZE
	.align		4
.L_41:
        /*01d8*/ 	.byte	0x04, 0x1e
        /*01da*/ 	.short	(.L_43 - .L_42)
.L_42:
        /*01dc*/ 	.word	0x00000000


	//----- nvinfo : EIATTR_CBANK_PARAM_SIZE
	.align		4
.L_43:
        /*01e0*/ 	.byte	0x03, 0x19
        /*01e2*/ 	.short	0x0050


	//----- nvinfo : EIATTR_PARAM_CBANK
	.align		4
        /*01e4*/ 	.byte	0x04, 0x0a
        /*01e6*/ 	.short	(.L_45 - .L_44)
	.align		4
.L_44:
        /*01e8*/ 	.word	index@(.nv.constant0.gluon_wgmma)
        /*01ec*/ 	.short	0x0210
        /*01ee*/ 	.short	0x0050


	//----- nvinfo : EIATTR_SW_WAR
	.align		4
.L_45:
        /*01f0*/ 	.byte	0x04, 0x36
        /*01f2*/ 	.short	(.L_47 - .L_46)
.L_46:
        /*01f4*/ 	.word	0x00000008
.L_47:


//--------------------- .nv.callgraph             --------------------------
	.section	.nv.callgraph,"",@"SHT_CUDA_CALLGRAPH"
	.align	4
	.sectionentsize	8
	.align		4
        /*0000*/ 	.word	0x00000000
	.align		4
        /*0004*/ 	.word	0xffffffff
	.align		4
        /*0008*/ 	.word	0x00000000
	.align		4
        /*000c*/ 	.word	0xfffffffe
	.align		4
        /*0010*/ 	.word	0x00000000
	.align		4
        /*0014*/ 	.word	0xfffffffd
	.align		4
        /*0018*/ 	.word	0x00000000
	.align		4
        /*001c*/ 	.word	0xfffffffc


//--------------------- .text.gluon_wgmma         --------------------------
	.section	.text.gluon_wgmma,"ax",@progbits
	.align	128
        .global         gluon_wgmma
        .type           gluon_wgmma,@function
        .size           gluon_wgmma,(.L_x_52 - gluon_wgmma)
        .other          gluon_wgmma,@"STO_CUDA_ENTRY STV_DEFAULT"
gluon_wgmma:
.text.gluon_wgmma:
[----:B------:R-:W-:Y:S01]  /*0000*/  LDC R1, c[0x0][0x28] ;  /* 0x00000a00ff017b82 */ /* 0x000fe20000000800 */
[----:B------:R-:W1:Y:S07]  /*0010*/  S2R R0, SR_TID.X ;  /* 0x0000000000007919 */ /* 0x000e6e0000002100 */
[----:B------:R-:W2:Y:S01]  /*0020*/  S2UR UR4, SR_CgaCtaId ;  /* 0x00000000000479c3 */ /* 0x000ea20000008800 */
[----:B------:R-:W-:Y:S01]  /*0030*/  UMOV UR20, 0x400 ;  /* 0x0000040000147882 */ /* 0x000fe20000000000 */
[----:B------:R-:W-:Y:S01]  /*0040*/  ULDC UR6, c[0x0][0xc] ;  /* 0x0000030000067ab9 */ /* 0x000fe20000000800 */
[----:B------:R-:W-:Y:S01]  /*0050*/  ULDC.64 UR26, c[0x0][0x250] ;  /* 0x00009400001a7ab9 */ /* 0x000fe20000000a00 */
[----:B------:R-:W-:Y:S04]  /*0060*/  BSSY B0, `(.L_x_0) ;  /* 0x000001f000007945 */ /* 0x000fe80003800000 */
[----:B------:R-:W3:Y:S08]  /*0070*/  LDC R4, c[0x0][0x228] ;  /* 0x00008a00ff047b82 */ /* 0x000ef00000000800 */
[----:B------:R-:W4:Y:S08]  /*0080*/  LDC R13, c[0x0][0x230] ;  /* 0x00008c00ff0d7b82 */ /* 0x000f300000000800 */
[----:B------:R-:W-:Y:S01]  /*0090*/  S2UR UR32, SR_CTAID.Y ;  /* 0x00000000002079c3 */ /* 0x000fe20000002600 */
[----:B--2---:R-:W-:-:S03]  /*00a0*/  ULEA UR20, UR4, UR20, 0x18 ;  /* 0x0000001404147291 */ /* 0x004fc6000f8ec03f */
[----:B------:R-:W-:Y:S01]  /*00b0*/  ULDC UR4, c[0x0][0x10] ;  /* 0x0000040000047ab9 */ /* 0x000fe20000000800 */
[----:B-1----:R-:W-:-:S03]  /*00c0*/  LOP3.LUT R6, R0, 0xff, RZ, 0xc0, !PT ;  /* 0x000000ff00067812 */ /* 0x002fc600078ec0ff */
[----:B------:R-:W1:Y:S01]  /*00d0*/  S2UR UR5, SR_CTAID.Z ;  /* 0x00000000000579c3 */ /* 0x000e620000002700 */
[----:B---3--:R-:W-:Y:S01]  /*00e0*/  VIADD R4, R4, 0xffffffff ;  /* 0xffffffff04047836 */ /* 0x008fe20000000000 */
[C---:B------:R-:W-:Y:S02]  /*00f0*/  ISETP.GE.U32.AND P0, PT, R6.reuse, 0x20, PT ;  /* 0x000000200600780c */ /* 0x040fe40003f06070 */
[C---:B------:R-:W-:Y:S02]  /*0100*/  ISETP.NE.U32.AND P2, PT, R6.reuse, RZ, PT ;  /* 0x000000ff0600720c */ /* 0x040fe40003f45070 */
[----:B------:R-:W-:Y:S02]  /*0110*/  LEA R12, R6, UR20, 0x2 ;  /* 0x00000014060c7c11 */ /* 0x000fe4000f8e10ff */
[----:B------:R-:W2:Y:S01]  /*0120*/  S2UR UR33, SR_CTAID.X ;  /* 0x00000000002179c3 */ /* 0x000ea20000002500 */
[----:B----4-:R-:W-:-:S06]  /*0130*/  VIADD R9, R13, 0xffffffff ;  /* 0xffffffff0d097836 */ /* 0x010fcc0000000000 */
[----:B------:R3:W-:Y:S01]  /*0140*/  @!P0 STS [R12], RZ ;  /* 0x000000ff0c008388 */ /* 0x0007e20000000800 */
[----:B------:R-:W-:-:S03]  /*0150*/  NOP ;  /* 0x0000000000007918 */ /* 0x000fc60000000000 */
[----:B------:R3:W-:Y:S01]  /*0160*/  @!P2 STS [UR20+0x24], R4 ;  /* 0x00002404ff00a988 */ /* 0x0007e20008000814 */
[----:B-1----:R-:W-:-:S03]  /*0170*/  UIMAD UR4, UR5, UR4, UR32 ;  /* 0x00000004050472a4 */ /* 0x002fc6000f8e0220 */
[----:B------:R3:W-:Y:S01]  /*0180*/  @!P2 STS [UR20+0x20], R9 ;  /* 0x00002009ff00a988 */ /* 0x0007e20008000814 */
[----:B--2---:R-:W-:-:S04]  /*0190*/  UIMAD UR4, UR4, UR6, UR33 ;  /* 0x00000006040472a4 */ /* 0x004fc8000f8e0221 */
[----:B------:R-:W-:-:S03]  /*01a0*/  UIMAD UR5, UR4, 0x180, URZ ;  /* 0x00000180040578a4 */ /* 0x000fc6000f8e023f */
[----:B------:R-:W-:Y:S01]  /*01b0*/  UMOV UR4, URZ ;  /* 0x0000003f00047c82 */ /* 0x000fe20008000000 */
[----:B------:R-:W-:-:S04]  /*01c0*/  UIADD3 UR22, UP0, UR5, UR26, URZ ;  /* 0x0000001a05167290 */ /* 0x000fc8000ff1e03f */
[----:B------:R-:W-:Y:S01]  /*01d0*/  ULEA.HI.X.SX32 UR23, UR5, UR27, 0x1, UP0 ;  /* 0x0000001b05177291 */ /* 0x000fe200080f0e3f */
[----:B---3--:R-:W-:Y:S11]  /*01e0*/  @P2 BRA `(.L_x_1) ;  /* 0x0000000000182947 */ /* 0x008ff60003800000 */
[----:B------:R-:W1:Y:S01]  /*01f0*/  LDS R2, [UR20+0x8] ;  /* 0x00000814ff027984 */ /* 0x000e620008000800 */
[----:B------:R-:W2:Y:S01]  /*0200*/  LDC.64 R10, c[0x0][0x210] ;  /* 0x00008400ff0a7b82 */ /* 0x000ea20000000a00 */
[----:B------:R-:W-:Y:S02]  /*0210*/  IMAD.MOV.U32 R3, RZ, RZ, 0x70 ;  /* 0x00000070ff037424 */ /* 0x000fe400078e00ff */
[----:B--2---:R2:W-:Y:S03]  /*0220*/  STS.64 [UR20], R10 ;  /* 0x0000000aff007988 */ /* 0x0045e60008000a14 */
[----:B-1----:R-:W-:-:S05]  /*0230*/  LOP3.LUT R2, R2, 0x10, R3, 0xd8, !PT ;  /* 0x0000001002027812 */ /* 0x002fca00078ed803 */
[----:B------:R2:W-:Y:S02]  /*0240*/  STS [UR20+0x8], R2 ;  /* 0x00000802ff007988 */ /* 0x0005e40008000814 */
.L_x_1:
[----:B------:R-:W-:Y:S05]  /*0250*/  BSYNC B0 ;  /* 0x0000000000007941 */ /* 0x000fea0003800000 */
.L_x_0:
[----:B------:R-:W-:Y:S04]  /*0260*/  BSSY B0, `(.L_x_2) ;  /* 0x000000a000007945 */ /* 0x000fe80003800000 */
[----:B------:R-:W-:Y:S05]  /*0270*/  @P2 BRA `(.L_x_3) ;  /* 0x0000000000202947 */ /* 0x000fea0003800000 */
[----:B--2---:R-:W1:Y:S01]  /*0280*/  LDS R2, [UR20+0x34] ;  /* 0x00003414ff027984 */ /* 0x004e620008000800 */
[----:B------:R-:W-:Y:S02]  /*0290*/  IMAD.MOV.U32 R3, RZ, RZ, 0x3f000000 ;  /* 0x3f000000ff037424 */ /* 0x000fe400078e00ff */
[----:B------:R-:W-:Y:S01]  /*02a0*/  @!P2 IMAD.MOV.U32 R5, RZ, RZ, 0x7f ;  /* 0x0000007fff05a424 */ /* 0x000fe200078e00ff */
[----:B------:R-:W2:Y:S02]  /*02b0*/  @!P2 LDS R8, [UR20+0x38] ;  /* 0x00003814ff08a984 */ /* 0x000ea40008000800 */
[----:B-1----:R-:W-:Y:S02]  /*02c0*/  LOP3.LUT R2, R2, 0xff000000, R3, 0xb8, !PT ;  /* 0xff00000002027812 */ /* 0x002fe400078eb803 */
[----:B--2---:R-:W-:-:S03]  /*02d0*/  @!P2 LOP3.LUT R3, R8, 0xff, R5, 0xb8, !PT ;  /* 0x000000ff0803a812 */ /* 0x004fc600078eb805 */
[----:B------:R1:W-:Y:S04]  /*02e0*/  STS [UR20+0x34], R2 ;  /* 0x00003402ff007988 */ /* 0x0003e80008000814 */
[----:B------:R1:W-:Y:S02]  /*02f0*/  @!P2 STS [UR20+0x38], R3 ;  /* 0x00003803ff00a988 */ /* 0x0003e40008000814 */
.L_x_3:
[----:B------:R-:W-:Y:S05]  /*0300*/  BSYNC B0 ;  /* 0x0000000000007941 */ /* 0x000fea0003800000 */
.L_x_2:
[----:B------:R-:W-:Y:S04]  /*0310*/  BSSY B0, `(.L_x_4) ;  /* 0x000000e000007945 */ /* 0x000fe80003800000 */
[----:B------:R-:W-:Y:S05]  /*0320*/  @P2 BRA `(.L_x_5) ;  /* 0x0000000000302947 */ /* 0x000fea0003800000 */
[----:B-1----:R-:W1:Y:S01]  /*0330*/  LDS R3, [UR20+0x34] ;  /* 0x00003414ff037984 */ /* 0x002e620008000800 */
[----:B--2---:R-:W2:Y:S03]  /*0340*/  LDC.64 R10, c[0x0][0x238] ;  /* 0x00008e00ff0a7b82 */ /* 0x004ea60000000a00 */
[----:B------:R-:W3:Y:S01]  /*0350*/  LDS R2, [UR20+0x1c] ;  /* 0x00001c14ff027984 */ /* 0x000ee20008000800 */
[C---:B--2---:R-:W-:Y:S01]  /*0360*/  SHF.L.U64.HI R8, R10.reuse, 0x1, R11 ;  /* 0x000000010a087819 */ /* 0x044fe2000001020b */
[----:B------:R-:W-:-:S03]  /*0370*/  IMAD.SHL.U32 R5, R10, 0x2, RZ ;  /* 0x000000020a057824 */ /* 0x000fc600078e00ff */
[--C-:B------:R-:W-:Y:S02]  /*0380*/  SHF.R.U32.HI R7, RZ, 0x4, R8.reuse ;  /* 0x00000004ff077819 */ /* 0x100fe40000011608 */
[----:B------:R-:W-:-:S05]  /*0390*/  SHF.R.U64 R5, R5, 0x4, R8 ;  /* 0x0000000405057819 */ /* 0x000fca0000001208 */
[----:B------:R4:W-:Y:S01]  /*03a0*/  STS [UR20+0xc], R5 ;  /* 0x00000c05ff007988 */ /* 0x0009e20008000814 */
[----:B-1----:R-:W-:Y:S02]  /*03b0*/  LOP3.LUT R3, R3, 0x7, RZ, 0xb8, !PT ;  /* 0x0000000703037812 */ /* 0x002fe400078eb8ff */
[----:B---3--:R-:W-:-:S03]  /*03c0*/  LOP3.LUT R2, R2, 0xf, R7, 0xb8, !PT ;  /* 0x0000000f02027812 */ /* 0x008fc600078eb807 */
[----:B------:R4:W-:Y:S04]  /*03d0*/  STS [UR20+0x34], R3 ;  /* 0x00003403ff007988 */ /* 0x0009e80008000814 */
[----:B------:R4:W-:Y:S02]  /*03e0*/  STS [UR20+0x1c], R2 ;  /* 0x00001c02ff007988 */ /* 0x0009e40008000814 */
.L_x_5:
[----:B------:R-:W-:Y:S05]  /*03f0*/  BSYNC B0 ;  /* 0x0000000000007941 */ /* 0x000fea0003800000 */
.L_x_4:
[----:B------:R-:W-:Y:S04]  /*0400*/  BSSY B1, `(.L_x_6) ;  /* 0x000001a000017945 */ /* 0x000fe80003800000 */
[----:B------:R-:W-:Y:S04]  /*0410*/  BSSY B0, `(.L_x_7) ;  /* 0x0000015000007945 */ /* 0x000fe80003800000 */
[----:B------:R-:W-:Y:S05]  /*0420*/  @P2 BRA `(.L_x_8) ;  /* 0x0000000000202947 */ /* 0x000fea0003800000 */
[----:B-12-4-:R-:W1:Y:S02]  /*0430*/  LDS R2, [UR20+0x34] ;  /* 0x00003414ff027984 */ /* 0x016e640008000800 */
[----:B-1----:R-:W-:-:S05]  /*0440*/  LOP3.LUT R2, R2, 0x38, RZ, 0xb8, !PT ;  /* 0x0000003802027812 */ /* 0x002fca00078eb8ff */
[----:B------:R1:W-:Y:S01]  /*0450*/  STS [UR20+0x34], R2 ;  /* 0x00003402ff007988 */ /* 0x0003e20008000814 */
[----:B------:R-:W-:Y:S05]  /*0460*/  @P2 BRA `(.L_x_9) ;  /* 0x0000000000202947 */ /* 0x000fea0003800000 */
[----:B-1----:R-:W1:Y:S01]  /*0470*/  LDS R2, [UR20+0x8] ;  /* 0x00000814ff027984 */ /* 0x002e620008000800 */
[----:B------:R-:W-:-:S05]  /*0480*/  IMAD.MOV.U32 R3, RZ, RZ, 0x780 ;  /* 0x00000780ff037424 */ /* 0x000fca00078e00ff */
[----:B-1----:R-:W-:-:S05]  /*0490*/  LOP3.LUT R2, R2, 0x500, R3, 0xd8, !PT ;  /* 0x0000050002027812 */ /* 0x002fca00078ed803 */
[----:B------:R3:W-:Y:S02]  /*04a0*/  STS [UR20+0x8], R2 ;  /* 0x00000802ff007988 */ /* 0x0007e40008000814 */
.L_x_8:
[----:B------:R-:W-:Y:S05]  /*04b0*/  @P2 BRA `(.L_x_10) ;  /* 0x0000000000282947 */ /* 0x000fea0003800000 */
[----:B-1234-:R-:W1:Y:S02]  /*04c0*/  LDS R2, [UR20+0x8] ;  /* 0x00000814ff027984 */ /* 0x01ee640008000800 */
[----:B-1----:R-:W-:-:S05]  /*04d0*/  LOP3.LUT R2, R2, 0x1800, RZ, 0xb8, !PT ;  /* 0x0000180002027812 */ /* 0x002fca00078eb8ff */
[----:B------:R2:W-:Y:S02]  /*04e0*/  STS [UR20+0x8], R2 ;  /* 0x00000802ff007988 */ /* 0x0005e40008000814 */
.L_x_9:
[----:B------:R-:W-:Y:S05]  /*04f0*/  @P2 BREAK B0 ;  /* 0x0000000000002942 */ /* 0x000fea0003800000 */
[----:B------:R-:W-:Y:S05]  /*0500*/  @P2 BRA `(.L_x_11) ;  /* 0x0000000000242947 */ /* 0x000fea0003800000 */
[----:B------:R-:W3:Y:S01]  /*0510*/  LDS R3, [UR20+0x8] ;  /* 0x00000814ff037984 */ /* 0x000ee20008000800 */
[----:B-12---:R-:W-:-:S05]  /*0520*/  IMAD.MOV.U32 R2, RZ, RZ, 0x6000 ;  /* 0x00006000ff027424 */ /* 0x006fca00078e00ff */
[----:B---3--:R-:W-:-:S04]  /*0530*/  LOP3.LUT R2, R3, 0x6000, R2, 0xd8, !PT ;  /* 0x0000600003027812 */ /* 0x008fc800078ed802 */
[----:B------:R-:W-:-:S05]  /*0540*/  LOP3.LUT R2, R2, 0x400000, RZ, 0xb8, !PT ;  /* 0x0040000002027812 */ /* 0x000fca00078eb8ff */
[----:B------:R5:W-:Y:S02]  /*0550*/  STS [UR20+0x8], R2 ;  /* 0x00000802ff007988 */ /* 0x000be40008000814 */
.L_x_10:
[----:B------:R-:W-:Y:S05]  /*0560*/  BSYNC B0 ;  /* 0x0000000000007941 */ /* 0x000fea0003800000 */
.L_x_7:
[----:B-12345:R-:W1:Y:S02]  /*0570*/  @!P2 LDS R2, [UR20+0x8] ;  /* 0x00000814ff02a984 */ /* 0x03ee640008000800 */
[----:B-1----:R-:W-:-:S05]  /*0580*/  @!P2 LOP3.LUT R2, R2, 0x8000, RZ, 0xb8, !PT ;  /* 0x000080000202a812 */ /* 0x002fca00078eb8ff */
[----:B------:R3:W-:Y:S02]  /*0590*/  @!P2 STS [UR20+0x8], R2 ;  /* 0x00000802ff00a988 */ /* 0x0007e40008000814 */
.L_x_11:
[----:B------:R-:W-:Y:S05]  /*05a0*/  BSYNC B1 ;  /* 0x0000000000017941 */ /* 0x000fea0003800000 */
.L_x_6:
[----:B------:R-:W-:Y:S05]  /*05b0*/  WARPSYNC.ALL ;  /* 0x0000000000007948 */ /* 0x000fea0003800000 */
[----:B------:R-:W-:Y:S05]  /*05c0*/  @P0 BRA `(.L_x_12) ;  /* 0x0000000000280947 */ /* 0x000fea0003800000 */
[----:B-123--:R-:W1:Y:S01]  /*05d0*/  S2R R2, SR_LANEID ;  /* 0x0000000000027919 */ /* 0x00ee620000000000 */
[----:B------:R-:W-:Y:S05]  /*05e0*/  WARPSYNC.ALL ;  /* 0x0000000000007948 */ /* 0x000fea0003800000 */
[----:B-1----:R-:W-:-:S05]  /*05f0*/  IMAD.SHL.U32 R5, R2, 0x4, RZ ;  /* 0x0000000402057824 */ /* 0x002fca00078e00ff */
[----:B------:R-:W1:Y:S01]  /*0600*/  LDS R7, [R5+UR20] ;  /* 0x0000001405077984 */ /* 0x000e620008000800 */
[----:B------:R-:W-:-:S05]  /*0610*/  IADD3 R2, P1, R5, UR22, RZ ;  /* 0x0000001605027c10 */ /* 0x000fca000ff3e0ff */
[----:B------:R-:W-:-:S05]  /*0620*/  IMAD.X R3, RZ, RZ, UR23, P1 ;  /* 0x00000017ff037e24 */ /* 0x000fca00088e06ff */
[----:B-1----:R4:W5:Y:S01]  /*0630*/  ATOMG.E.EXCH.STRONG.GPU PT, RZ, [R2], R7 ;  /* 0x0000000702ff73a8 */ /* 0x00296200041ee100 */
[----:B------:R-:W-:-:S04]  /*0640*/  DEPBAR {5,4,3,2,1,0} ;  /* 0x0000003f0000791a */ /* 0x000fc80000000000 */
[----:B------:R4:W-:Y:S01]  /*0650*/  UTMACCTL.IV [UR22] ;  /* 0x00000000160079b9 */ /* 0x0009e20008000000 */
[----:B------:R-:W-:Y:S01]  /*0660*/  NOP ;  /* 0x0000000000007918 */ /* 0x000fe20000000000 */
.L_x_12:
[----:B------:R-:W-:Y:S05]  /*0670*/  @P0 BRA `(.L_x_13) ;  /* 0x00000000000c0947 */ /* 0x000fea0003800000 */
[----:B------:R0:W-:Y:S01]  /*0680*/  UTMACMDFLUSH ;  /* 0x00000000000079b7 */ /* 0x0001e20000000000 */
[----:B------:R-:W-:Y:S05]  /*0690*/  @P0 BRA `(.L_x_13) ;  /* 0x0000000000040947 */ /* 0x000fea0003800000 */
[----:B------:R-:W-:-:S04]  /*06a0*/  DEPBAR.LE SB0, 0x0 ;  /* 0x000080000000791a */ /* 0x000fc80000000000 */
.L_x_13:
[----:B------:R-:W-:Y:S05]  /*06b0*/  WARPSYNC.ALL ;  /* 0x0000000000007948 */ /* 0x000fea0003800000 */
[----:B-----5:R-:W-:Y:S06]  /*06c0*/  BAR.SYNC.DEFER_BLOCKING 0x0 ;  /* 0x0000000000007b1d */ /* 0x020fec0000010000 */
[----:B------:R-:W-:Y:S02]  /*06d0*/  BSSY B1, `(.L_x_14) ;  /* 0x000000b000017945 */ /* 0x000fe40003800000 */
[----:B------:R-:W-:Y:S06]  /*06e0*/  BAR.SYNC.DEFER_BLOCKING 0x0 ;  /* 0x0000000000007b1d */ /* 0x000fec0000010000 */
[----:B------:R5:W-:Y:S01]  /*06f0*/  @!P0 STS [R12], RZ ;  /* 0x000000ff0c008388 */ /* 0x000be20000000800 */
[----:B------:R-:W-:Y:S01]  /*0700*/  NOP ;  /* 0x0000000000007918 */ /* 0x000fe20000000000 */
[----:B------:R-:W-:Y:S05]  /*0710*/  @P2 BRA `(.L_x_15) ;  /* 0x0000000000182947 */ /* 0x000fea0003800000 */
[----:B-1234-:R-:W1:Y:S01]  /*0720*/  LDS R2, [UR20+0x8] ;  /* 0x00000814ff027984 */ /* 0x01ee620008000800 */
[----:B------:R-:W2:Y:S01]  /*0730*/  LDC.64 R10, c[0x0][0x218] ;  /* 0x00008600ff0a7b82 */ /* 0x000ea20000000a00 */
[----:B------:R-:W-:Y:S02]  /*0740*/  IMAD.MOV.U32 R3, RZ, RZ, 0x70 ;  /* 0x00000070ff037424 */ /* 0x000fe400078e00ff */
[----:B--2---:R2:W-:Y:S03]  /*0750*/  STS.64 [UR20], R10 ;  /* 0x0000000aff007988 */ /* 0x0045e60008000a14 */
[----:B-1----:R-:W-:-:S05]  /*0760*/  LOP3.LUT R2, R2, 0x10, R3, 0xd8, !PT ;  /* 0x0000001002027812 */ /* 0x002fca00078ed803 */
[----:B------:R2:W-:Y:S02]  /*0770*/  STS [UR20+0x8], R2 ;  /* 0x00000802ff007988 */ /* 0x0005e40008000814 */
.L_x_15:
[----:B----4-:R-:W-:Y:S05]  /*0780*/  BSYNC B1 ;  /* 0x0000000000017941 */ /* 0x010fea0003800000 */
.L_x_14:
[----:B------:R-:W-:Y:S04]  /*0790*/  BSSY B2, `(.L_x_16) ;  /* 0x000000f000027945 */ /* 0x000fe80003800000 */
[----:B------:R-:W-:Y:S04]  /*07a0*/  BSSY B1, `(.L_x_17) ;  /* 0x000000c000017945 */ /* 0x000fe80003800000 */
[----:B------:R-:W-:Y:S05]  /*07b0*/  @P2 BRA `(.L_x_18) ;  /* 0x0000000000282947 */ /* 0x000fea0003800000 */
[----:B-123--:R-:W1:Y:S01]  /*07c0*/  LDS R2, [UR20+0x34] ;  /* 0x00003414ff027984 */ /* 0x00ee620008000800 */
[----:B------:R-:W-:Y:S01]  /*07d0*/  IMAD.MOV.U32 R3, RZ, RZ, 0x3f000000 ;  /* 0x3f000000ff037424 */ /* 0x000fe200078e00ff */
[----:B------:R-:W-:Y:S05]  /*07e0*/  @P2 BREAK B1 ;  /* 0x0000000000012942 */ /* 0x000fea0003800000 */
[----:B-1----:R-:W-:-:S05]  /*07f0*/  LOP3.LUT R2, R2, 0xff000000, R3, 0xb8, !PT ;  /* 0xff00000002027812 */ /* 0x002fca00078eb803 */
[----:B------:R1:W-:Y:S01]  /*0800*/  STS [UR20+0x34], R2 ;  /* 0x00003402ff007988 */ /* 0x0003e20008000814 */
[----:B------:R-:W-:Y:S05]  /*0810*/  @P2 BRA `(.L_x_19) ;  /* 0x0000000000182947 */ /* 0x000fea0003800000 */
[----:B-1----:R-:W1:Y:S01]  /*0820*/  LDS R2, [UR20+0x38] ;  /* 0x00003814ff027984 */ /* 0x002e620008000800 */
[----:B------:R-:W-:-:S05]  /*0830*/  IMAD.MOV.U32 R3, RZ, RZ, 0x7f ;  /* 0x0000007fff037424 */ /* 0x000fca00078e00ff */
[----:B-1----:R-:W-:-:S05]  /*0840*/  LOP3.LUT R2, R2, 0xff, R3, 0xb8, !PT ;  /* 0x000000ff02027812 */ /* 0x002fca00078eb803 */
[----:B------:R4:W-:Y:S02]  /*0850*/  STS [UR20+0x38], R2 ;  /* 0x00003802ff007988 */ /* 0x0009e40008000814 */
.L_x_18:
[----:B------:R-:W-:Y:S05]  /*0860*/  BSYNC B1 ;  /* 0x0000000000017941 */ /* 0x000fea0003800000 */
.L_x_17:
[----:B------:R1:W-:Y:S02]  /*0870*/  @!P2 STS [UR20+0x20], R9 ;  /* 0x00002009ff00a988 */ /* 0x0003e40008000814 */
.L_x_19:
[----:B------:R-:W-:Y:S05]  /*0880*/  BSYNC B2 ;  /* 0x0000000000027941 */ /* 0x000fea0003800000 */
.L_x_16:
[----:B------:R-:W-:Y:S05]  /*0890*/  WARPSYNC.ALL ;  /* 0x0000000000007948 */ /* 0x000fea0003800000 */
[----:B------:R-:W2:Y:S01]  /*08a0*/  LDC R5, c[0x0][0x22c] ;  /* 0x00008b00ff057b82 */ /* 0x000ea20000000800 */
[----:B------:R-:W-:Y:S01]  /*08b0*/  BSSY B2, `(.L_x_20) ;  /* 0x0000010000027945 */ /* 0x000fe20003800000 */
[----:B--2---:R-:W-:-:S05]  /*08c0*/  VIADD R5, R5, 0xffffffff ;  /* 0xffffffff05057836 */ /* 0x004fca0000000000 */
[----:B------:R2:W-:Y:S01]  /*08d0*/  @!P2 STS [UR20+0x24], R5 ;  /* 0x00002405ff00a988 */ /* 0x0005e20008000814 */
[----:B------:R-:W-:Y:S05]  /*08e0*/  @P2 BRA `(.L_x_21) ;  /* 0x0000000000302947 */ /* 0x000fea0003800000 */
[----:B------:R-:W2:Y:S01]  /*08f0*/  LDS R3, [UR20+0x34] ;  /* 0x00003414ff037984 */ /* 0x000ea20008000800 */
[----:B------:R-:W2:Y:S03]  /*0900*/  LDC.64 R10, c[0x0][0x240] ;  /* 0x00009000ff0a7b82 */ /* 0x000ea60000000a00 */
[----:B-1-34-:R-:W1:Y:S01]  /*0910*/  LDS R2, [UR20+0x1c] ;  /* 0x00001c14ff027984 */ /* 0x01ae620008000800 */
[C---:B--2---:R-:W-:Y:S01]  /*0920*/  SHF.L.U64.HI R8, R10.reuse, 0x1, R11 ;  /* 0x000000010a087819 */ /* 0x044fe2000001020b */
[----:B------:R-:W-:-:S03]  /*0930*/  IMAD.SHL.U32 R7, R10, 0x2, RZ ;  /* 0x000000020a077824 */ /* 0x000fc600078e00ff */
[--C-:B------:R-:W-:Y:S02]  /*0940*/  SHF.R.U32.HI R9, RZ, 0x4, R8.reuse ;  /* 0x00000004ff097819 */ /* 0x100fe40000011608 */
[----:B------:R-:W-:-:S05]  /*0950*/  SHF.R.U64 R7, R7, 0x4, R8 ;  /* 0x0000000407077819 */ /* 0x000fca0000001208 */
[----:B------:R2:W-:Y:S01]  /*0960*/  STS [UR20+0xc], R7 ;  /* 0x00000c07ff007988 */ /* 0x0005e20008000814 */
[----:B------:R-:W-:Y:S02]  /*0970*/  LOP3.LUT R3, R3, 0x7, RZ, 0xb8, !PT ;  /* 0x0000000703037812 */ /* 0x000fe400078eb8ff */
[----:B-1----:R-:W-:-:S03]  /*0980*/  LOP3.LUT R2, R2, 0xf, R9, 0xb8, !PT ;  /* 0x0000000f02027812 */ /* 0x002fc600078eb809 */
[----:B------:R2:W-:Y:S04]  /*0990*/  STS [UR20+0x34], R3 ;  /* 0x00003403ff007988 */ /* 0x0005e80008000814 */
[----:B------:R2:W-:Y:S02]  /*09a0*/  STS [UR20+0x1c], R2 ;  /* 0x00001c02ff007988 */ /* 0x0005e40008000814 */
.L_x_21:
[----:B------:R-:W-:Y:S05]  /*09b0*/  BSYNC B2 ;  /* 0x0000000000027941 */ /* 0x000fea0003800000 */
.L_x_20:
[----:B------:R-:W-:Y:S04]  /*09c0*/  BSSY B3, `(.L_x_22) ;  /* 0x000001a000037945 */ /* 0x000fe80003800000 */
[----:B------:R-:W-:Y:S04]  /*09d0*/  BSSY B2, `(.L_x_23) ;  /* 0x0000015000027945 */ /* 0x000fe80003800000 */
[----:B------:R-:W-:Y:S05]  /*09e0*/  @P2 BRA `(.L_x_24) ;  /* 0x0000000000202947 */ /* 0x000fea0003800000 */
[----:B-1234-:R-:W1:Y:S02]  /*09f0*/  LDS R2, [UR20+0x34] ;  /* 0x00003414ff027984 */ /* 0x01ee640008000800 */
[----:B-1----:R-:W-:-:S05]  /*0a00*/  LOP3.LUT R2, R2, 0x38, RZ, 0xb8, !PT ;  /* 0x0000003802027812 */ /* 0x002fca00078eb8ff */
[----:B------:R1:W-:Y:S01]  /*0a10*/  STS [UR20+0x34], R2 ;  /* 0x00003402ff007988 */ /* 0x0003e20008000814 */
[----:B------:R-:W-:Y:S05]  /*0a20*/  @P2 BRA `(.L_x_25) ;  /* 0x0000000000202947 */ /* 0x000fea0003800000 */
[----:B-1----:R-:W1:Y:S01]  /*0a30*/  LDS R2, [UR20+0x8] ;  /* 0x00000814ff027984 */ /* 0x002e620008000800 */
[----:B------:R-:W-:-:S05]  /*0a40*/  IMAD.MOV.U32 R3, RZ, RZ, 0x780 ;  /* 0x00000780ff037424 */ /* 0x000fca00078e00ff */
[----:B-1----:R-:W-:-:S05]  /*0a50*/  LOP3.LUT R2, R2, 0x500, R3, 0xd8, !PT ;  /* 0x0000050002027812 */ /* 0x002fca00078ed803 */
[----:B------:R1:W-:Y:S02]  /*0a60*/  STS [UR20+0x8], R2 ;  /* 0x00000802ff007988 */ /* 0x0003e40008000814 */
.L_x_24:
[----:B------:R-:W-:Y:S05]  /*0a70*/  @P2 BRA `(.L_x_26) ;  /* 0x0000000000282947 */ /* 0x000fea0003800000 */
[----:B-1234-:R-:W1:Y:S02]  /*0a80*/  LDS R2, [UR20+0x8] ;  /* 0x00000814ff027984 */ /* 0x01ee640008000800 */
[----:B-1----:R-:W-:-:S05]  /*0a90*/  LOP3.LUT R2, R2, 0x1800, RZ, 0xb8, !PT ;  /* 0x0000180002027812 */ /* 0x002fca00078eb8ff */
[----:B------:R2:W-:Y:S02]  /*0aa0*/  STS [UR20+0x8], R2 ;  /* 0x00000802ff007988 */ /* 0x0005e40008000814 */
.L_x_25:
[----:B------:R-:W-:Y:S05]  /*0ab0*/  @P2 BREAK B2 ;  /* 0x0000000000022942 */ /* 0x000fea0003800000 */
[----:B------:R-:W-:Y:S05]  /*0ac0*/  @P2 BRA `(.L_x_27) ;  /* 0x0000000000242947 */ /* 0x000fea0003800000 */
[----:B-12---:R-:W1:Y:S01]  /*0ad0*/  LDS R2, [UR20+0x8] ;  /* 0x00000814ff027984 */ /* 0x006e620008000800 */
[----:B------:R-:W-:-:S05]  /*0ae0*/  IMAD.MOV.U32 R3, RZ, RZ, 0x6000 ;  /* 0x00006000ff037424 */ /* 0x000fca00078e00ff */
[----:B-1----:R-:W-:-:S04]  /*0af0*/  LOP3.LUT R2, R2, 0x6000, R3, 0xd8, !PT ;  /* 0x0000600002027812 */ /* 0x002fc800078ed803 */
[----:B------:R-:W-:-:S05]  /*0b00*/  LOP3.LUT R2, R2, 0x400000, RZ, 0xb8, !PT ;  /* 0x0040000002027812 */ /* 0x000fca00078eb8ff */
[----:B------:R1:W-:Y:S02]  /*0b10*/  STS [UR20+0x8], R2 ;  /* 0x00000802ff007988 */ /* 0x0003e40008000814 */
.L_x_26:
[----:B------:R-:W-:Y:S05]  /*0b20*/  BSYNC B2 ;  /* 0x0000000000027941 */ /* 0x000fea0003800000 */
.L_x_23:
[----:B-1234-:R-:W1:Y:S02]  /*0b30*/  @!P2 LDS R2, [UR20+0x8] ;  /* 0x00000814ff02a984 */ /* 0x01ee640008000800 */
[----:B-1----:R-:W-:-:S05]  /*0b40*/  @!P2 LOP3.LUT R2, R2, 0x8000, RZ, 0xb8, !PT ;  /* 0x000080000202a812 */ /* 0x002fca00078eb8ff */
[----:B------:R3:W-:Y:S02]  /*0b50*/  @!P2 STS [UR20+0x8], R2 ;  /* 0x00000802ff00a988 */ /* 0x0007e40008000814 */
.L_x_27:
[----:B------:R-:W-:Y:S05]  /*0b60*/  BSYNC B3 ;  /* 0x0000000000037941 */ /* 0x000fea0003800000 */
.L_x_22:
[----:B------:R-:W-:Y:S05]  /*0b70*/  WARPSYNC.ALL ;  /* 0x0000000000007948 */ /* 0x000fea0003800000 */
[----:B------:R-:W-:-:S04]  /*0b80*/  UIADD3 UR25, UR5, 0x80, URZ ;  /* 0x0000008005197890 */ /* 0x000fc8000fffe03f */
[----:B------:R-:W-:-:S04]  /*0b90*/  UIADD3 UR24, UP0, UR25, UR26, URZ ;  /* 0x0000001a19187290 */ /* 0x000fc8000ff1e03f */
[----:B------:R-:W-:Y:S01]  /*0ba0*/  ULEA.HI.X.SX32 UR25, UR25, UR27, 0x1, UP0 ;  /* 0x0000001b19197291 */ /* 0x000fe200080f0e3f */
[----:B------:R-:W-:Y:S11]  /*0bb0*/  @P0 BRA `(.L_x_28) ;  /* 0x0000000000280947 */ /* 0x000ff60003800000 */
[----:B-123--:R-:W1:Y:S01]  /*0bc0*/  S2R R2, SR_LANEID ;  /* 0x0000000000027919 */ /* 0x00ee620000000000 */
[----:B------:R-:W-:Y:S05]  /*0bd0*/  WARPSYNC.ALL ;  /* 0x0000000000007948 */ /* 0x000fea0003800000 */
[----:B-1----:R-:W-:-:S05]  /*0be0*/  IMAD.SHL.U32 R8, R2, 0x4, RZ ;  /* 0x0000000402087824 */ /* 0x002fca00078e00ff */
[----:B------:R-:W1:Y:S01]  /*0bf0*/  LDS R7, [R8+UR20] ;  /* 0x0000001408077984 */ /* 0x000e620008000800 */
[----:B------:R-:W-:-:S05]  /*0c00*/  IADD3 R2, P1, R8, UR24, RZ ;  /* 0x0000001808027c10 */ /* 0x000fca000ff3e0ff */
[----:B------:R-:W-:-:S05]  /*0c10*/  IMAD.X R3, RZ, RZ, UR25, P1 ;  /* 0x00000019ff037e24 */ /* 0x000fca00088e06ff */
[----:B-1----:R4:W2:Y:S01]  /*0c20*/  ATOMG.E.EXCH.STRONG.GPU PT, RZ, [R2], R7 ;  /* 0x0000000702ff73a8 */ /* 0x0028a200041ee100 */
[----:B------:R-:W-:-:S04]  /*0c30*/  DEPBAR {5,4,3,2,1,0} ;  /* 0x0000003f0000791a */ /* 0x000fc80000000000 */
[----:B------:R4:W-:Y:S01]  /*0c40*/  UTMACCTL.IV [UR24] ;  /* 0x00000000180079b9 */ /* 0x0009e20008000000 */
[----:B------:R-:W-:Y:S01]  /*0c50*/  NOP ;  /* 0x0000000000007918 */ /* 0x000fe20000000000 */
.L_x_28:
[----:B------:R-:W-:Y:S05]  /*0c60*/  @P0 BRA `(.L_x_29) ;  /* 0x00000000000c0947 */ /* 0x000fea0003800000 */
[----:B------:R0:W-:Y:S01]  /*0c70*/  UTMACMDFLUSH ;  /* 0x00000000000079b7 */ /* 0x0001e20000000000 */
[----:B------:R-:W-:Y:S05]  /*0c80*/  @P0 BRA `(.L_x_29) ;  /* 0x0000000000040947 */ /* 0x000fea0003800000 */
[----:B------:R-:W-:-:S04]  /*0c90*/  DEPBAR.LE SB0, 0x0 ;  /* 0x000080000000791a */ /* 0x000fc80000000000 */
.L_x_29:
[----:B------:R-:W-:Y:S05]  /*0ca0*/  WARPSYNC.ALL ;  /* 0x0000000000007948 */ /* 0x000fea0003800000 */
[----:B--2---:R-:W-:Y:S06]  /*0cb0*/  BAR.SYNC.DEFER_BLOCKING 0x0 ;  /* 0x0000000000007b1d */ /* 0x004fec0000010000 */
[----:B------:R-:W-:Y:S02]  /*0cc0*/  BSSY B3, `(.L_x_30) ;  /* 0x000000b000037945 */ /* 0x000fe40003800000 */
[----:B------:R-:W-:Y:S06]  /*0cd0*/  BAR.SYNC.DEFER_BLOCKING 0x0 ;  /* 0x0000000000007b1d */ /* 0x000fec0000010000 */
[----:B------:R2:W-:Y:S01]  /*0ce0*/  @!P0 STS [R12], RZ ;  /* 0x000000ff0c008388 */ /* 0x0005e20000000800 */
[----:B------:R-:W-:Y:S01]  /*0cf0*/  NOP ;  /* 0x0000000000007918 */ /* 0x000fe20000000000 */
[----:B------:R-:W-:Y:S05]  /*0d00*/  @P2 BRA `(.L_x_31) ;  /* 0x0000000000182947 */ /* 0x000fea0003800000 */
[----:B-1-34-:R-:W1:Y:S01]  /*0d10*/  LDS R2, [UR20+0x8] ;  /* 0x00000814ff027984 */ /* 0x01ae620008000800 */
[----:B------:R-:W3:Y:S01]  /*0d20*/  LDC.64 R8, c[0x0][0x220] ;  /* 0x00008800ff087b82 */ /* 0x000ee20000000a00 */
[----:B------:R-:W-:Y:S02]  /*0d30*/  IMAD.MOV.U32 R3, RZ, RZ, 0x70 ;  /* 0x00000070ff037424 */ /* 0x000fe400078e00ff */
[----:B---3--:R3:W-:Y:S03]  /*0d40*/  STS.64 [UR20], R8 ;  /* 0x00000008ff007988 */ /* 0x0087e60008000a14 */
[----:B-1----:R-:W-:-:S05]  /*0d50*/  LOP3.LUT R2, R2, 0x10, R3, 0xd8, !PT ;  /* 0x0000001002027812 */ /* 0x002fca00078ed803 */
[----:B------:R3:W-:Y:S02]  /*0d60*/  STS [UR20+0x8], R2 ;  /* 0x00000802ff007988 */ /* 0x0007e40008000814 */
.L_x_31:
[----:B----4-:R-:W-:Y:S05]  /*0d70*/  BSYNC B3 ;  /* 0x0000000000037941 */ /* 0x010fea0003800000 */
.L_x_30:
[----:B------:R-:W-:Y:S04]  /*0d80*/  BSSY B4, `(.L_x_32) ;  /* 0x0000011000047945 */ /* 0x000fe80003800000 */
[----:B------:R-:W-:Y:S04]  /*0d90*/  BSSY B3, `(.L_x_33) ;  /* 0x000000e000037945 */ /* 0x000fe80003800000 */
[----:B------:R-:W-:Y:S05]  /*0da0*/  @P2 BRA `(.L_x_34) ;  /* 0x0000000000242947 */ /* 0x000fea0003800000 */
[----:B-1-3--:R-:W1:Y:S01]  /*0db0*/  LDS R2, [UR20+0x34] ;  /* 0x00003414ff027984 */ /* 0x00ae620008000800 */
[----:B------:R-:W-:-:S05]  /*0dc0*/  IMAD.MOV.U32 R3, RZ, RZ, 0x3f000000 ;  /* 0x3f000000ff037424 */ /* 0x000fca00078e00ff */
[----:B-1----:R-:W-:-:S05]  /*0dd0*/  LOP3.LUT R2, R2, 0xff000000, R3, 0xb8, !PT ;  /* 0xff00000002027812 */ /* 0x002fca00078eb803 */
[----:B------:R1:W-:Y:S01]  /*0de0*/  STS [UR20+0x34], R2 ;  /* 0x00003402ff007988 */ /* 0x0003e20008000814 */
[----:B------:R-:W-:Y:S05]  /*0df0*/  @P2 BRA `(.L_x_35) ;  /* 0x00000000001c2947 */ /* 0x000fea0003800000 */
[----:B-1----:R-:W1:Y:S01]  /*0e00*/  LDS R2, [UR20+0x38] ;  /* 0x00003814ff027984 */ /* 0x002e620008000800 */
[----:B------:R-:W-:-:S05]  /*0e10*/  IMAD.MOV.U32 R3, RZ, RZ, 0x7f ;  /* 0x0000007fff037424 */ /* 0x000fca00078e00ff */
[----:B-1----:R-:W-:-:S05]  /*0e20*/  LOP3.LUT R2, R2, 0xff, R3, 0xb8, !PT ;  /* 0x000000ff02027812 */ /* 0x002fca00078eb803 */
[----:B------:R4:W-:Y:S02]  /*0e30*/  STS [UR20+0x38], R2 ;  /* 0x00003802ff007988 */ /* 0x0009e40008000814 */
.L_x_34:
[----:B------:R-:W-:Y:S05]  /*0e40*/  @P2 BREAK B3 ;  /* 0x0000000000032942 */ /* 0x000fea0003800000 */
[----:B------:R-:W-:Y:S05]  /*0e50*/  @P2 BRA `(.L_x_36) ;  /* 0x00000000000c2947 */ /* 0x000fea0003800000 */
[----:B------:R1:W-:Y:S02]  /*0e60*/  STS [UR20+0x20], R5 ;  /* 0x00002005ff007988 */ /* 0x0003e40008000814 */
.L_x_35:
[----:B------:R-:W-:Y:S05]  /*0e70*/  BSYNC B3 ;  /* 0x0000000000037941 */ /* 0x000fea0003800000 */
.L_x_33:
[----:B------:R1:W-:Y:S02]  /*0e80*/  @!P2 STS [UR20+0x24], R4 ;  /* 0x00002404ff00a988 */ /* 0x0003e40008000814 */
.L_x_36:
[----:B------:R-:W-:Y:S05]  /*0e90*/  BSYNC B4 ;  /* 0x0000000000047941 */ /* 0x000fea0003800000 */
.L_x_32:
[----:B------:R-:W-:Y:S05]  /*0ea0*/  WARPSYNC.ALL ;  /* 0x0000000000007948 */ /* 0x000fea0003800000 */
[----:B------:R-:W-:Y:S04]  /*0eb0*/  BSSY B4, `(.L_x_37) ;  /* 0x000000e000047945 */ /* 0x000fe80003800000 */
[----:B------:R-:W-:Y:S05]  /*0ec0*/  @P2 BRA `(.L_x_38) ;  /* 0x0000000000302947 */ /* 0x000fea0003800000 */
[----:B------:R-:W5:Y:S01]  /*0ed0*/  LDS R3, [UR20+0x34] ;  /* 0x00003414ff037984 */ /* 0x000f620008000800 */
[----:B-1----:R-:W1:Y:S03]  /*0ee0*/  LDC.64 R4, c[0x0][0x248] ;  /* 0x00009200ff047b82 */ /* 0x002e660000000a00 */
[----:B---34-:R-:W3:Y:S01]  /*0ef0*/  LDS R2, [UR20+0x1c] ;  /* 0x00001c14ff027984 */ /* 0x018ee20008000800 */
[C---:B-1----:R-:W-:Y:S01]  /*0f00*/  SHF.L.U64.HI R5, R4.reuse, 0x1, R5 ;  /* 0x0000000104057819 */ /* 0x042fe20000010205 */
[----:B------:R-:W-:-:S03]  /*0f10*/  IMAD.SHL.U32 R4, R4, 0x2, RZ ;  /* 0x0000000204047824 */ /* 0x000fc600078e00ff */
[--C-:B------:R-:W-:Y:S02]  /*0f20*/  SHF.R.U32.HI R7, RZ, 0x4, R5.reuse ;  /* 0x00000004ff077819 */ /* 0x100fe40000011605 */
[----:B------:R-:W-:-:S05]  /*0f30*/  SHF.R.U64 R4, R4, 0x4, R5 ;  /* 0x0000000404047819 */ /* 0x000fca0000001205 */
[----:B------:R1:W-:Y:S01]  /*0f40*/  STS [UR20+0xc], R4 ;  /* 0x00000c04ff007988 */ /* 0x0003e20008000814 */
[----:B-----5:R-:W-:Y:S02]  /*0f50*/  LOP3.LUT R3, R3, 0x7, RZ, 0xb8, !PT ;  /* 0x0000000703037812 */ /* 0x020fe400078eb8ff */
[----:B---3--:R-:W-:-:S03]  /*0f60*/  LOP3.LUT R2, R2, 0xf, R7, 0xb8, !PT ;  /* 0x0000000f02027812 */ /* 0x008fc600078eb807 */
[----:B------:R1:W-:Y:S04]  /*0f70*/  STS [UR20+0x34], R3 ;  /* 0x00003403ff007988 */ /* 0x0003e80008000814 */
[----:B------:R1:W-:Y:S02]  /*0f80*/  STS [UR20+0x1c], R2 ;  /* 0x00001c02ff007988 */ /* 0x0003e40008000814 */
.L_x_38:
[----:B------:R-:W-:Y:S05]  /*0f90*/  BSYNC B4 ;  /* 0x0000000000047941 */ /* 0x000fea0003800000 */
.L_x_37:
        /* <DEDUP_REMOVED lines=11> */
.L_x_41:
[----:B------:R-:W-:Y:S05]  /*1050*/  @P2 BRA `(.L_x_43) ;  /* 0x0000000000282947 */ /* 0x000fea0003800000 */
[----:B-1-34-:R-:W1:Y:S02]  /*1060*/  LDS R2, [UR20+0x8] ;  /* 0x00000814ff027984 */ /* 0x01ae640008000800 */
[----:B-1----:R-:W-:-:S05]  /*1070*/  LOP3.LUT R2, R2, 0x1800, RZ, 0xb8, !PT ;  /* 0x0000180002027812 */ /* 0x002fca00078eb8ff */
[----:B------:R3:W-:Y:S02]  /*1080*/  STS [UR20+0x8], R2 ;  /* 0x00000802ff007988 */ /* 0x0007e40008000814 */
.L_x_42:
[----:B------:R-:W-:Y:S05]  /*1090*/  @P2 BREAK B5 ;  /* 0x0000000000052942 */ /* 0x000fea0003800000 */
[----:B------:R-:W-:Y:S05]  /*10a0*/  @P2 BRA `(.L_x_44) ;  /* 0x0000000000242947 */ /* 0x000fea0003800000 */
[----:B-1-3--:R-:W1:Y:S01]  /*10b0*/  LDS R2, [UR20+0x8] ;  /* 0x00000814ff027984 */ /* 0x00ae620008000800 */
[----:B------:R-:W-:-:S05]  /*10c0*/  IMAD.MOV.U32 R3, RZ, RZ, 0x6000 ;  /* 0x00006000ff037424 */ /* 0x000fca00078e00ff */
[----:B-1----:R-:W-:-:S04]  /*10d0*/  LOP3.LUT R2, R2, 0x6000, R3, 0xd8, !PT ;  /* 0x0000600002027812 */ /* 0x002fc800078ed803 */
[----:B------:R-:W-:-:S05]  /*10e0*/  LOP3.LUT R2, R2, 0x400000, RZ, 0xb8, !PT ;  /* 0x0040000002027812 */ /* 0x000fca00078eb8ff */
[----:B------:R1:W-:Y:S02]  /*10f0*/  STS [UR20+0x8], R2 ;  /* 0x00000802ff007988 */ /* 0x0003e40008000814 */
.L_x_43:
[----:B------:R-:W-:Y:S05]  /*1100*/  BSYNC B5 ;  /* 0x0000000000057941 */ /* 0x000fea0003800000 */
.L_x_40:
[----:B-1-34-:R-:W1:Y:S02]  /*1110*/  @!P2 LDS R2, [UR20+0x8] ;  /* 0x00000814ff02a984 */ /* 0x01ae640008000800 */
[----:B-1----:R-:W-:-:S05]  /*1120*/  @!P2 LOP3.LUT R2, R2, 0x8000, RZ, 0xb8, !PT ;  /* 0x000080000202a812 */ /* 0x002fca00078eb8ff */
[----:B------:R4:W-:Y:S02]  /*1130*/  @!P2 STS [UR20+0x8], R2 ;  /* 0x00000802ff00a988 */ /* 0x0009e40008000814 */
.L_x_44:
[----:B------:R-:W-:Y:S05]  /*1140*/  BSYNC B4 ;  /* 0x0000000000047941 */ /* 0x000fea0003800000 */
.L_x_39:
[----:B------:R-:W-:Y:S05]  /*1150*/  WARPSYNC.ALL ;  /* 0x0000000000007948 */ /* 0x000fea0003800000 */
[----:B------:R-:W-:Y:S01]  /*1160*/  UIADD3 UR5, UR5, 0x100, URZ ;  /* 0x0000010005057890 */ /* 0x000fe2000fffe03f */
[----:B------:R-:W-:Y:S01]  /*1170*/  ISETP.GE.AND P1, PT, R13, 0x1, PT ;  /* 0x000000010d00780c */ /* 0x000fe20003f26270 */
[----:B------:R-:W-:Y:S01]  /*1180*/  IMAD.MOV.U32 R24, RZ, RZ, RZ ;  /* 0x000000ffff187224 */ /* 0x000fe200078e00ff */
[----:B------:R-:W-:Y:S01]  /*1190*/  SHF.R.U32.HI R7, RZ, 0x5, R0 ;  /* 0x00000005ff077819 */ /* 0x000fe20000011600 */
[----:B------:R-:W-:-:S04]  /*11a0*/  UIADD3 UR26, UP0, UR5, UR26, URZ ;  /* 0x0000001a051a7290 */ /* 0x000fc8000ff1e03f */
[----:B------:R-:W-:Y:S01]  /*11b0*/  ULEA.HI.X.SX32 UR27, UR5, UR27, 0x1, UP0 ;  /* 0x0000001b051b7291 */ /* 0x000fe200080f0e3f */
[----:B------:R-:W-:Y:S11]  /*11c0*/  @P0 BRA `(.L_x_45) ;  /* 0x0000000000280947 */ /* 0x000ff60003800000 */
[----:B-1-34-:R-:W1:Y:S01]  /*11d0*/  S2R R2, SR_LANEID ;  /* 0x0000000000027919 */ /* 0x01ae620000000000 */
[----:B------:R-:W-:Y:S05]  /*11e0*/  WARPSYNC.ALL ;  /* 0x0000000000007948 */ /* 0x000fea0003800000 */
[----:B-1----:R-:W-:-:S05]  /*11f0*/  IMAD.SHL.U32 R4, R2, 0x4, RZ ;  /* 0x0000000402047824 */ /* 0x002fca00078e00ff */
[----:B------:R-:W1:Y:S01]  /*1200*/  LDS R5, [R4+UR20] ;  /* 0x0000001404057984 */ /* 0x000e620008000800 */
[----:B------:R-:W-:-:S05]  /*1210*/  IADD3 R2, P3, R4, UR26, RZ ;  /* 0x0000001a04027c10 */ /* 0x000fca000ff7e0ff */
[----:B------:R-:W-:-:S05]  /*1220*/  IMAD.X R3, RZ, RZ, UR27, P3 ;  /* 0x0000001bff037e24 */ /* 0x000fca00098e06ff */
[----:B-1----:R1:W3:Y:S01]  /*1230*/  ATOMG.E.EXCH.STRONG.GPU PT, RZ, [R2], R5 ;  /* 0x0000000502ff73a8 */ /* 0x0022e200041ee100 */
[----:B------:R-:W-:-:S04]  /*1240*/  DEPBAR {5,4,3,2,1,0} ;  /* 0x0000003f0000791a */ /* 0x000fc80000000000 */
[----:B------:R1:W-:Y:S01]  /*1250*/  UTMACCTL.IV [UR26] ;  /* 0x000000001a0079b9 */ /* 0x0003e20008000000 */
[----:B------:R-:W-:Y:S01]  /*1260*/  NOP ;  /* 0x0000000000007918 */ /* 0x000fe20000000000 */
.L_x_45:
[----:B------:R-:W-:Y:S05]  /*1270*/  @P0 BRA `(.L_x_46) ;  /* 0x00000000000c0947 */ /* 0x000fea0003800000 */
[----:B------:R0:W-:Y:S01]  /*1280*/  UTMACMDFLUSH ;  /* 0x00000000000079b7 */ /* 0x0001e20000000000 */
[----:B------:R-:W-:Y:S05]  /*1290*/  @P0 BRA `(.L_x_46) ;  /* 0x0000000000040947 */ /* 0x000fea0003800000 */
[----:B------:R-:W-:-:S04]  /*12a0*/  DEPBAR.LE SB0, 0x0 ;  /* 0x000080000000791a */ /* 0x000fc80000000000 */
.L_x_46:
[----:B------:R-:W-:Y:S05]  /*12b0*/  WARPSYNC.ALL ;  /* 0x0000000000007948 */ /* 0x000fea0003800000 */
[----:B---3--:R-:W-:Y:S01]  /*12c0*/  BAR.SYNC.DEFER_BLOCKING 0x0 ;  /* 0x0000000000007b1d */ /* 0x008fe20000010000 */
[----:B------:R-:W-:Y:S01]  /*12d0*/  R2UR UR21, R7 ;  /* 0x00000000071572ca */ /* 0x000fe200000e0000 */
[----:B------:R-:W-:Y:S01]  /*12e0*/  USHF.L.U32 UR15, UR32, 0x7, URZ ;  /* 0x00000007200f7899 */ /* 0x000fe2000800063f */
[----:B------:R-:W-:Y:S01]  /*12f0*/  IMAD.MOV.U32 R25, RZ, RZ, RZ ;  /* 0x000000ffff197224 */ /* 0x000fe200078e00ff */
[----:B------:R-:W-:Y:S02]  /*1300*/  CS2R R26, SRZ ;  /* 0x00000000001a7805 */ /* 0x000fe4000001ff00 */
[----:B------:R-:W-:Y:S01]  /*1310*/  CS2R R28, SRZ ;  /* 0x00000000001c7805 */ /* 0x000fe2000001ff00 */
[----:B------:R-:W-:Y:S01]  /*1320*/  VOTEU.ALL UP0, P2 ;  /* 0x00000000003f7886 */ /* 0x000fe20001000000 */
[----:B------:R-:W-:Y:S01]  /*1330*/  UMOV UR6, 0x1 ;  /* 0x0000000100067882 */ /* 0x000fe20000000000 */
[----:B------:R-:W-:Y:S01]  /*1340*/  VOTEU.ALL UP1, P2 ;  /* 0x00000000003f7886 */ /* 0x000fe20001020000 */
[----:B------:R-:W-:Y:S01]  /*1350*/  VOTEU.ALL UP2, P2 ;  /* 0x00000000003f7886 */ /* 0x000fe20001040000 */
[----:B------:R-:W-:Y:S01]  /*1360*/  VOTEU.ALL UP3, P2 ;  /* 0x00000000003f7886 */ /* 0x000fe20001060000 */
[----:B------:R-:W-:-:S04]  /*1370*/  @!UP0 UIADD3 UR8, -UR6, 0x100000, URZ ;  /* 0x0010000006088890 */ /* 0x000fc8000fffe13f */
[----:B------:R-:W-:Y:S02]  /*1380*/  @!UP0 USHF.L.U32 UR9, UR8, 0xb, URZ ;  /* 0x0000000b08098899 */ /* 0x000fe4000800063f */
[----:B------:R-:W-:Y:S01]  /*1390*/  @!UP0 USHF.L.U32 UR8, UR8, 0x1, URZ ;  /* 0x0000000108088899 */ /* 0x000fe2000800063f */
[----:B------:R-:W-:Y:S01]  /*13a0*/  CS2R R30, SRZ ;  /* 0x00000000001e7805 */ /* 0x000fe2000001ff00 */
        /* <DEDUP_REMOVED lines=12> */
[----:B------:R-:W-:Y:S01]  /*1470*/  VOTEU.ALL UP0, P2 ;  /* 0x00000000003f7886 */ /* 0x000fe20001000000 */
[----:B------:R-:W-:Y:S02]  /*1480*/  CS2R R38, SRZ ;  /* 0x0000000000267805 */ /* 0x000fe4000001ff00 */
[----:B------:R-:W-:Y:S02]  /*1490*/  CS2R R40, SRZ ;  /* 0x0000000000287805 */ /* 0x000fe4000001ff00 */
[----:B------:R-:W-:Y:S02]  /*14a0*/  CS2R R42, SRZ ;  /* 0x00000000002a7805 */ /* 0x000fe4000001ff00 */
[----:B------:R-:W-:Y:S01]  /*14b0*/  CS2R R44, SRZ ;  /* 0x00000000002c7805 */ /* 0x000fe2000001ff00 */
[----:B------:R-:W3:Y:S02]  /*14c0*/  FENCE.VIEW.ASYNC.S ;  /* 0x00000000000073c6 */ /* 0x000ee40000000000 */
[----:B---3--:R-:W3:Y:S02]  /*14d0*/  @!UP0 SYNCS.EXCH.64 URZ, [UR20+0x20000], UR8 ;  /* 0x02000008143f85b2 */ /* 0x008ee40008000100 */
[----:B---3--:R-:W-:Y:S01]  /*14e0*/  BAR.SYNC.DEFER_BLOCKING 0x0 ;  /* 0x0000000000007b1d */ /* 0x008fe20000010000 */
[----:B------:R-:W-:-:S02]  /*14f0*/  CS2R R46, SRZ ;  /* 0x00000000002e7805 */ /* 0x000fc4000001ff00 */
[----:B------:R-:W-:Y:S02]  /*1500*/  CS2R R48, SRZ ;  /* 0x0000000000307805 */ /* 0x000fe4000001ff00 */
[----:B------:R-:W-:Y:S02]  /*1510*/  CS2R R50, SRZ ;  /* 0x0000000000327805 */ /* 0x000fe4000001ff00 */
[----:B------:R-:W-:Y:S02]  /*1520*/  CS2R R52, SRZ ;  /* 0x0000000000347805 */ /* 0x000fe4000001ff00 */
[----:B------:R-:W-:Y:S02]  /*1530*/  CS2R R54, SRZ ;  /* 0x0000000000367805 */ /* 0x000fe4000001ff00 */
[----:B------:R-:W-:Y:S02]  /*1540*/  CS2R R56, SRZ ;  /* 0x0000000000387805 */ /* 0x000fe4000001ff00 */
        /* <DEDUP_REMOVED lines=14> */
[----:B------:R-:W-:Y:S01]  /*1630*/  CS2R R86, SRZ ;  /* 0x0000000000567805 */ /* 0x000fe2000001ff00 */
[----:B------:R3:W4:Y:S02]  /*1640*/  @!UP1 SYNCS.EXCH.64 URZ, [UR20+0x20008], UR10 ;  /* 0x0200080a143f95b2 */ /* 0x0007240008000100 */
[----:B----4-:R-:W-:Y:S01]  /*1650*/  BAR.SYNC.DEFER_BLOCKING 0x0 ;  /* 0x0000000000007b1d */ /* 0x010fe20000010000 */
[----:B---3--:R-:W-:-:S05]  /*1660*/  USHF.L.U32 UR11, UR33, 0x7, URZ ;  /* 0x00000007210b7899 */ /* 0x008fca000800063f */
[----:B------:R3:W4:Y:S02]  /*1670*/  @!UP2 SYNCS.EXCH.64 URZ, [UR20+0x20010], UR12 ;  /* 0x0200100c143fa5b2 */ /* 0x0007240008000100 */
[----:B----4-:R-:W-:Y:S06]  /*1680*/  BAR.SYNC.DEFER_BLOCKING 0x0 ;  /* 0x0000000000007b1d */ /* 0x010fec0000010000 */
[----:B------:R3:W4:Y:S01]  /*1690*/  @!UP3 SYNCS.EXCH.64 URZ, [UR20+0x20018], UR6 ;  /* 0x02001806143fb5b2 */ /* 0x0007220008000100 */
[----:B------:R-:W-:Y:S05]  /*16a0*/  @!P1 BRA `(.L_x_47) ;  /* 0x00000004008c9947 */ /* 0x000fea0003800000 */
        /* <DEDUP_REMOVED lines=32> */
[----:B------:R-:W-:Y:S01]  /*18b0*/  UMOV UR5, URZ ;  /* 0x0000003f00057c82 */ /* 0x000fe20008000000 */
[----:B------:R-:W-:-:S05]  /*18c0*/  UMOV UR10, URZ ;  /* 0x0000003f000a7c82 */ /* 0x000fca0008000000 */
.L_x_49:
[----:B----4-:R-:W-:Y:S01]  /*18d0*/  BAR.SYNC.DEFER_BLOCKING 0x0 ;  /* 0x0000000000007b1d */ /* 0x010fe20000010000 */
[----:B------:R-:W-:Y:S01]  /*18e0*/  ULEA UR18, UR5, UR20, 0x3 ;  /* 0x0000001405127291 */ /* 0x000fe2000f8e183f */
[----:B-1----:R-:W-:Y:S01]  /*18f0*/  @!P2 IMAD.MOV.U32 R2, RZ, RZ, 0x8000 ;  /* 0x00008000ff02a424 */ /* 0x002fe200078e00ff */
[----:B------:R-:W-:Y:S01]  /*1900*/  ELECT P0, URZ, PT ;  /* 0x00000000003f782f */ /* 0x000fe20003800000 */
[----:B------:R-:W-:-:S03]  /*1910*/  ULEA UR8, UR5, UR20, 0xe ;  /* 0x0000001405087291 */ /* 0x000fc6000f8e703f */
[----:B------:R-:W-:Y:S02]  /*1920*/  ISETP.LT.U32.AND P0, PT, R6, 0x20, P0 ;  /* 0x000000200600780c */ /* 0x000fe40000701070 */
[----:B------:R-:W-:Y:S01]  /*1930*/  ELECT P1, URZ, PT ;  /* 0x00000000003f782f */ /* 0x000fe20003820000 */
[----:B---3--:R-:W-:-:S03]  /*1940*/  UIADD3 UR12, UR8, 0x10000, URZ ;  /* 0x00010000080c7890 */ /* 0x008fc6000fffe03f */
[----:B------:R-:W-:Y:S01]  /*1950*/  ISETP.LT.U32.AND P1, PT, R6, 0x20, P1 ;  /* 0x000000200600780c */ /* 0x000fe20000f21070 */
[----:B------:R-:W-:-:S06]  /*1960*/  UMOV UR14, UR10 ;  /* 0x0000000a000e7c82 */ /* 0x000fcc0008000000 */
[----:B------:R-:W-:Y:S01]  /*1970*/  VOTEU.ANY UP0, P0 ;  /* 0x00000000003f7886 */ /* 0x000fe20000000100 */
[----:B------:R-:W-:Y:S01]  /*1980*/  VOTEU.ANY UP2, P0 ;  /* 0x00000000003f7886 */ /* 0x000fe20000040100 */
[----:B------:R1:W-:Y:S01]  /*1990*/  @!P2 SYNCS.ARRIVE.TRANS64 RZ, [UR18+0x20000], R2 ;  /* 0x02000002ffffa9a7 */ /* 0x0003e20008000012 */
[----:B------:R3:W-:Y:S06]  /*19a0*/  MEMBAR.ALL.CTA ;  /* 0x0000000000007992 */ /* 0x0007ec0000008000 */
[----:B---3--:R-:W3:Y:S01]  /*19b0*/  FENCE.VIEW.ASYNC.S ;  /* 0x00000000000073c6 */ /* 0x008ee20000000000 */
[----:B------:R-:W-:Y:S01]  /*19c0*/  @UP0 UIADD3 UR9, UR18, 0x20000, URZ ;  /* 0x0002000012090890 */ /* 0x000fe2000fffe03f */
[----:B------:R-:W-:Y:S01]  /*19d0*/  @UP0 UMOV UR6, UR22 ;  /* 0x0000001600060c82 */ /* 0x000fe20008000000 */
[----:B------:R-:W-:Y:S01]  /*19e0*/  @UP0 UMOV UR7, UR23 ;  /* 0x0000001700070c82 */ /* 0x000fe20008000000 */
[----:B---3--:R-:W-:Y:S01]  /*19f0*/  VOTEU.ANY UP1, P1 ;  /* 0x00000000003f7886 */ /* 0x008fe20000820100 */
[----:B------:R-:W-:Y:S01]  /*1a00*/  VOTEU.ANY UP3, P1 ;  /* 0x00000000003f7886 */ /* 0x000fe20000860100 */
[----:B-1----:R-:W-:-:S03]  /*1a10*/  IMAD.U32 R2, RZ, RZ, UR4 ;  /* 0x00000004ff027e24 */ /* 0x002fc6000f8e00ff */
[----:B------:R-:W-:Y:S01]  /*1a20*/  @UP1 UIADD3 UR13, UR18, 0x20000, URZ ;  /* 0x00020000120d1890 */ /* 0x000fe2000fffe03f */
[----:B------:R-:W-:Y:S01]  /*1a30*/  @UP1 UMOV UR16, UR24 ;  /* 0x0000001800101c82 */ /* 0x000fe20008000000 */
[----:B------:R-:W-:Y:S01]  /*1a40*/  @UP1 UMOV UR17, UR25 ;  /* 0x0000001900111c82 */ /* 0x000fe20008000000 */
[----:B------:R-:W-:Y:S01]  /*1a50*/  SHF.L.U32 R2, R2, 0x1f, RZ ;  /* 0x0000001f02027819 */ /* 0x000fe200000006ff */
[----:B------:R-:W-:Y:S06]  /*1a60*/  BAR.SYNC.DEFER_BLOCKING 0x0 ;  /* 0x0000000000007b1d */ /* 0x000fec0000010000 */
[----:B------:R1:W-:Y:S02]  /*1a70*/  @UP2 UTMALDG.2D [UR8], [UR6] ;  /* 0x00000008060025b4 */ /* 0x0003e40008008000 */
[----:B------:R-:W-:Y:S06]  /*1a80*/  BAR.SYNC.DEFER_BLOCKING 0x0 ;  /* 0x0000000000007b1d */ /* 0x000fec0000010000 */
[----:B------:R1:W-:Y:S02]  /*1a90*/  @UP3 UTMALDG.2D [UR12], [UR16] ;  /* 0x0000000c100035b4 */ /* 0x0003e40008008000 */
[----:B------:R-:W-:Y:S06]  /*1aa0*/  BAR.SYNC.DEFER_BLOCKING 0x0 ;  /* 0x0000000000007b1d */ /* 0x000fec0000010000 */
[----:B------:R-:W3:Y:S02]  /*1ab0*/  SYNCS.PHASECHK.TRANS64.TRYWAIT P0, [UR18+0x20000], R2 ;  /* 0x02000002ff0075a7 */ /* 0x000ee40008000152 */
[----:B-1-3--:R-:W-:Y:S05]  /*1ac0*/  @!P0 BRA `(.L_x_48) ;  /* 0x0000000400c88947 */ /* 0x00afea0003800000 */
.L_x_50:
[----:B------:R-:W-:Y:S01]  /*1ad0*/  USHF.L.U32 UR6, UR21, 0x7, URZ ;  /* 0x0000000715067899 */ /* 0x000fe2000800063f */
[----:B------:R-:W-:Y:S02]  /*1ae0*/  WARPGROUP.DEPBAR.LE gsb0, 0x0 ;  /* 0x00008000000079c5 */ /* 0x000fe40000010000 */
[----:B------:R-:W-:Y:S01]  /*1af0*/  USHF.R.U32.HI UR18, URZ, 0x4, UR12 ;  /* 0x000000043f127899 */ /* 0x000fe2000801160c */
[----:B------:R-:W-:Y:S01]  /*1b00*/  WARPGROUP.ARRIVE ;  /* 0x00000000000079c5 */ /* 0x000fe20000000000 */
[----:B------:R-:W-:Y:S01]  /*1b10*/  ULOP3.LUT UR6, UR6, 0x200, URZ, 0xc0, !UPT ;  /* 0x0000020006067892 */ /* 0x000fe2000f8ec03f */
[----:B------:R-:W1:Y:S01]  /*1b20*/  LDC R2, c[0x0][0x230] ;  /* 0x00008c00ff027b82 */ /* 0x000e620000000800 */
[----:B------:R-:W-:Y:S02]  /*1b30*/  USGXT.U32 UR18, UR18, 0xe ;  /* 0x0000000e1212789a */ /* 0x000fe40008000000 */
[----:B------:R-:W-:Y:S01]  /*1b40*/  ULEA.HI UR6, UR8, UR6, URZ, 0x1c ;  /* 0x0000000608067291 */ /* 0x000fe2000f8fe03f */
[----:B------:R-:W-:Y:S01]  /*1b50*/  UMOV UR17, 0x40000040 ;  /* 0x4000004000117882 */ /* 0x000fe20000000000 */
[----:B------:R-:W-:-:S02]  /*1b60*/  UMOV UR19, 0x40000040 ;  /* 0x4000004000137882 */ /* 0x000fc40000000000 */
[----:B------:R-:W-:Y:S01]  /*1b70*/  ULOP3.LUT UR16, UR6, 0x3fff, URZ, 0xc0, !UPT ;  /* 0x00003fff06107892 */ /* 0x000fe2000f8ec03f */
[----:B------:R-:W-:Y:S02]  /*1b80*/  UMOV UR7, URZ ;  /* 0x0000003f00077c82 */ /* 0x000fe40008000000 */
[----:B------:R-:W-:Y:S01]  /*1b90*/  UMOV UR6, URZ ;  /* 0x0000003f00067c82 */ /* 0x000fe20008000000 */
[----:B------:R-:W-:Y:S02]  /*1ba0*/  UIADD3 UR10, UR10, 0x40, URZ ;  /* 0x000000400a0a7890 */ /* 0x000fe4000fffe03f */
[----:B------:R-:W-:-:S03]  /*1bb0*/  UIADD3 UR5, UR5, 0x1, URZ ;  /* 0x0000000105057890 */ /* 0x000fc6000fffe03f */
[----:B------:R-:W-:Y:S01]  /*1bc0*/  HGMMA.64x128x16.F32.BF16 R24, gdesc[UR16], R24 ;  /* 0x01e00000101879f0 */ /* 0x000fe20008701818 */
[----:B------:R-:W-:Y:S02]  /*1bd0*/  UIADD3 UR16, UP0, UR16, 0x2, URZ ;  /* 0x0000000210107890 */ /* 0x000fe4000ff1e03f */
[----:B------:R-:W-:Y:S02]  /*1be0*/  UIADD3 UR18, UP1, UR18, 0x2, URZ ;  /* 0x0000000212127890 */ /* 0x000fe4000ff3e03f */
[----:B------:R-:W-:Y:S02]  /*1bf0*/  UIADD3.X UR17, UR6, 0x40000040, URZ, UP0, !UPT ;  /* 0x4000004006117890 */ /* 0x000fe400087fe43f */
[----:B------:R-:W-:Y:S01]  /*1c00*/  UIADD3.X UR19, UR7, 0x40000040, URZ, UP1, !UPT ;  /* 0x4000004007137890 */ /* 0x000fe20008ffe43f */
[----:B-1----:R-:W-:Y:S01]  /*1c10*/  ISETP.LE.AND P0, PT, R2, UR10, PT ;  /* 0x0000000a02007c0c */ /* 0x002fe2000bf03270 */
[----:B------:R-:W-:Y:S02]  /*1c20*/  UIADD3.64 UR28, UR16, 0x2, URZ ;  /* 0x00000002101c7897 */ /* 0x000fe4000fffe03f */
[----:B------:R-:W-:-:S02]  /*1c30*/  UIADD3.64 UR30, UR18, 0x2, URZ ;  /* 0x00000002121e7897 */ /* 0x000fc4000fffe03f */
[----:B------:R-:W-:-:S04]  /*1c40*/  UISETP.NE.U32.AND UP0, UPT, UR5, 0x4, UPT ;  /* 0x000000040500788c */ /* 0x000fc8000bf05070 */
[----:B------:R-:W-:Y:S02]  /*1c50*/  USEL UR6, URZ, 0x1, UP0 ;  /* 0x000000013f067887 */ /* 0x000fe40008000000 */
[----:B------:R-:W-:Y:S02]  /*1c60*/  USEL UR5, UR5, URZ, UP0 ;  /* 0x0000003f05057287 */ /* 0x000fe40008000000 */
[----:B------:R-:W-:Y:S01]  /*1c70*/  ULOP3.LUT UR4, UR4, UR6, URZ, 0x3c, !UPT ;  /* 0x0000000604047292 */ /* 0x000fe2000f8e3c3f */
[----:B------:R-:W-:Y:S01]  /*1c80*/  HGMMA.64x128x16.F32.BF16 R24, gdesc[UR16], R24 ;  /* 0x01e00000101879f0 */ /* 0x000fe20008701818 */
[----:B------:R-:W-:Y:S02]  /*1c90*/  UIADD3.64 UR16, UR16, 0x4, URZ ;  /* 0x0000000410107897 */ /* 0x000fe4000fffe03f */
[----:B------:R-:W-:-:S09]  /*1ca0*/  UIADD3.64 UR18, UR18, 0x4, URZ ;  /* 0x0000000412127897 */ /* 0x000fd2000fffe03f */
[----:B------:R-:W-:-:S12]  /*1cb0*/  HGMMA.64x128x16.F32.BF16 R24, gdesc[UR28], R24 ;  /* 0x01e000001c1879f0 */ /* 0x000fd80008701818 */
[----:B------:R-:W-:Y:S01]  /*1cc0*/  HGMMA.64x128x16.F32.BF16 R24, gdesc[UR16], R24, gsb0 ;  /* 0x01e00000101879f0 */ /* 0x000fe20008001818 */
[----:B------:R-:W-:Y:S05]  /*1cd0*/  @!P0 BRA `(.L_x_49) ;  /* 0xfffffff800fc8947 */ /* 0x000fea000383ffff */
.L_x_47:
[----:B------:R-:W-:Y:S02]  /*1ce0*/  WARPGROUP.DEPBAR.LE gsb0, 0x0 ;  /* 0x00008000000079c5 */ /* 0x000fe40000010000 */
[----:B----4-:R-:W-:Y:S01]  /*1cf0*/  BAR.SYNC.DEFER_BLOCKING 0x0 ;  /* 0x0000000000007b1d */ /* 0x010fe20000010000 */
[C---:B-1----:R-:W-:Y:S01]  /*1d00*/  IMAD.SHL.U32 R2, R0.reuse, 0x80, RZ ;  /* 0x0000008000027824 */ /* 0x042fe200078e00ff */
[----:B------:R-:W-:Y:S01]  /*1d10*/  F2FP.BF16.F32.PACK_AB R24, R25, R24 ;  /* 0x000000181918723e */ /* 0x000fe200000010ff */
[----:B------:R-:W-:Y:S01]  /*1d20*/  IMAD.SHL.U32 R3, R0, 0x10, RZ ;  /* 0x0000001000037824 */ /* 0x000fe200078e00ff */
[----:B------:R-:W-:Y:S02]  /*1d30*/  F2FP.BF16.F32.PACK_AB R25, R27, R26 ;  /* 0x0000001a1b19723e */ /* 0x000fe400000010ff */
[----:B------:R-:W-:Y:S02]  /*1d40*/  ELECT P0, URZ, PT ;  /* 0x00000000003f782f */ /* 0x000fe40003800000 */
[----:B------:R-:W-:Y:S01]  /*1d50*/  LOP3.LUT R2, R2, 0x780, RZ, 0xc0, !PT ;  /* 0x0000078002027812 */ /* 0x000fe200078ec0ff */
[----:B------:R-:W-:Y:S01]  /*1d60*/  ULOP3.LUT UR21, UR21, 0x1, URZ, 0xc0, !UPT ;  /* 0x0000000115157892 */ /* 0x000fe2000f8ec03f */
[----:B------:R-:W-:Y:S01]  /*1d70*/  F2FP.BF16.F32.PACK_AB R56, R57, R56 ;  /* 0x000000383938723e */ /* 0x000fe200000010ff */
[----:B------:R-:W-:Y:S01]  /*1d80*/  UMOV UR10, UR11 ;  /* 0x0000000b000a7c82 */ /* 0x000fe20008000000 */
[----:B------:R-:W-:Y:S01]  /*1d90*/  LOP3.LUT R3, R2, 0x70, R3, 0xf8, !PT ;  /* 0x0000007002037812 */ /* 0x000fe200078ef803 */
[----:B------:R-:W-:Y:S01]  /*1da0*/  ULEA UR9, UR21, UR15, 0x6 ;  /* 0x0000000f15097291 */ /* 0x000fe2000f8e303f */
[----:B------:R-:W-:Y:S01]  /*1db0*/  F2FP.BF16.F32.PACK_AB R26, R29, R28 ;  /* 0x0000001c1d1a723e */ /* 0x000fe200000010ff */
[----:B------:R-:W-:Y:S01]  /*1dc0*/  ULEA UR8, UR21, UR20, 0xe ;  /* 0x0000001415087291 */ /* 0x000fe2000f8e703f */
[----:B------:R-:W-:Y:S01]  /*1dd0*/  LOP3.LUT R3, R3, 0x10, R0, 0x78, !PT ;  /* 0x0000001003037812 */ /* 0x000fe200078e7800 */
[----:B------:R-:W-:Y:S01]  /*1de0*/  IMAD.SHL.U32 R0, R0, 0x40, RZ ;  /* 0x0000004000007824 */ /* 0x000fe200078e00ff */
[----:B------:R-:W-:-:S02]  /*1df0*/  F2FP.BF16.F32.PACK_AB R27, R31, R30 ;  /* 0x0000001e1f1b723e */ /* 0x000fc400000010ff */
[----:B------:R-:W-:Y:S02]  /*1e00*/  F2FP.BF16.F32.PACK_AB R32, R33, R32 ;  /* 0x000000202120723e */ /* 0x000fe400000010ff */
[----:B------:R-:W-:Y:S02]  /*1e10*/  LOP3.LUT R0, R3, 0x3800, R0, 0xf8, !PT ;  /* 0x0000380003007812 */ /* 0x000fe400078ef800 */
[----:B------:R-:W-:Y:S01]  /*1e20*/  F2FP.BF16.F32.PACK_AB R57, R59, R58 ;  /* 0x0000003a3b39723e */ /* 0x000fe200000010ff */
[----:B------:R-:W1:Y:S02]  /*1e30*/  @!P2 SYNCS.CCTL.IV [UR20+0x20000] ;  /* 0x02000000ff00a9b1 */ /* 0x000e640008000014 */
[----:B-1----:R-:W-:Y:S01]  /*1e40*/  BAR.SYNC.DEFER_BLOCKING 0x0 ;  /* 0x0000000000007b1d */ /* 0x002fe20000010000 */
[C---:B------:R-:W-:Y:S01]  /*1e50*/  LOP3.LUT R3, R0.reuse, 0x20, RZ, 0x3c, !PT ;  /* 0x0000002000037812 */ /* 0x040fe200078e3cff */
[C---:B------:R-:W-:Y:S01]  /*1e60*/  VIADD R2, R0.reuse, UR20 ;  /* 0x0000001400027c36 */ /* 0x040fe20008000000 */
[----:B------:R-:W-:-:S02]  /*1e70*/  LOP3.LUT R4, R0, 0x40, RZ, 0x3c, !PT ;  /* 0x0000004000047812 */ /* 0x000fc400078e3cff */
[----:B------:R-:W-:Y:S01]  /*1e80*/  F2FP.BF16.F32.PACK_AB R33, R35, R34 ;  /* 0x000000222321723e */ /* 0x000fe200000010ff */
[----:B------:R-:W-:Y:S01]  /*1e90*/  VIADD R3, R3, UR20 ;  /* 0x0000001403037c36 */ /* 0x000fe20008000000 */
[----:B------:R-:W-:Y:S01]  /*1ea0*/  F2FP.BF16.F32.PACK_AB R58, R61, R60 ;  /* 0x0000003c3d3a723e */ /* 0x000fe200000010ff */
[----:B------:R-:W-:Y:S01]  /*1eb0*/  VIADD R4, R4, UR20 ;  /* 0x0000001404047c36 */ /* 0x000fe20008000000 */
[----:B------:R-:W-:Y:S02]  /*1ec0*/  F2FP.BF16.F32.PACK_AB R59, R63, R62 ;  /* 0x0000003e3f3b723e */ /* 0x000fe400000010ff */
[----:B------:R-:W-:Y:S02]  /*1ed0*/  F2FP.BF16.F32.PACK_AB R64, R65, R64 ;  /* 0x000000404140723e */ /* 0x000fe400000010ff */
[----:B------:R-:W-:Y:S02]  /*1ee0*/  LOP3.LUT R0, R0, 0x60, RZ, 0x3c, !PT ;  /* 0x0000006000007812 */ /* 0x000fe400078e3cff */
[----:B------:R-:W-:-:S02]  /*1ef0*/  F2FP.BF16.F32.PACK_AB R34, R37, R36 ;  /* 0x000000242522723e */ /* 0x000fc400000010ff */
[----:B------:R-:W-:Y:S01]  /*1f00*/  F2FP.BF16.F32.PACK_AB R35, R39, R38 ;  /* 0x000000262723723e */ /* 0x000fe200000010ff */
[----:B------:R-:W-:Y:S01]  /*1f10*/  VIADD R0, R0, UR20 ;  /* 0x0000001400007c36 */ /* 0x000fe20008000000 */
[----:B------:R-:W-:Y:S02]  /*1f20*/  F2FP.BF16.F32.PACK_AB R40, R41, R40 ;  /* 0x000000282928723e */ /* 0x000fe400000010ff */
[----:B------:R-:W-:Y:S02]  /*1f30*/  F2FP.BF16.F32.PACK_AB R65, R67, R66 ;  /* 0x000000424341723e */ /* 0x000fe400000010ff */
[----:B------:R-:W-:Y:S01]  /*1f40*/  F2FP.BF16.F32.PACK_AB R41, R43, R42 ;  /* 0x0000002a2b29723e */ /* 0x000fe200000010ff */
[----:B------:R-:W1:Y:S02]  /*1f50*/  @!P2 SYNCS.CCTL.IV [UR20+0x20008] ;  /* 0x02000800ff00a9b1 */ /* 0x000e640008000014 */
[----:B-1----:R-:W-:Y:S01]  /*1f60*/  BAR.SYNC.DEFER_BLOCKING 0x0 ;  /* 0x0000000000007b1d */ /* 0x002fe20000010000 */
[----:B------:R-:W-:-:S02]  /*1f70*/  F2FP.BF16.F32.PACK_AB R66, R69, R68 ;  /* 0x000000444542723e */ /* 0x000fc400000010ff */
[----:B------:R-:W-:Y:S02]  /*1f80*/  F2FP.BF16.F32.PACK_AB R67, R71, R70 ;  /* 0x000000464743723e */ /* 0x000fe400000010ff */
[----:B------:R-:W-:Y:S02]  /*1f90*/  F2FP.BF16.F32.PACK_AB R72, R73, R72 ;  /* 0x000000484948723e */ /* 0x000fe400000010ff */
[----:B------:R-:W-:Y:S02]  /*1fa0*/  F2FP.BF16.F32.PACK_AB R42, R45, R44 ;  /* 0x0000002c2d2a723e */ /* 0x000fe400000010ff */
[----:B------:R-:W-:Y:S02]  /*1fb0*/  F2FP.BF16.F32.PACK_AB R43, R47, R46 ;  /* 0x0000002e2f2b723e */ /* 0x000fe400000010ff */
[----:B------:R-:W-:Y:S02]  /*1fc0*/  F2FP.BF16.F32.PACK_AB R48, R49, R48 ;  /* 0x000000303130723e */ /* 0x000fe400000010ff */
[----:B------:R-:W-:-:S02]  /*1fd0*/  F2FP.BF16.F32.PACK_AB R73, R75, R74 ;  /* 0x0000004a4b49723e */ /* 0x000fc400000010ff */
[----:B------:R-:W-:Y:S02]  /*1fe0*/  F2FP.BF16.F32.PACK_AB R49, R51, R50 ;  /* 0x000000323331723e */ /* 0x000fe400000010ff */
[----:B------:R-:W-:Y:S02]  /*1ff0*/  F2FP.BF16.F32.PACK_AB R74, R77, R76 ;  /* 0x0000004c4d4a723e */ /* 0x000fe400000010ff */
        /* <DEDUP_REMOVED lines=9> */
[----:B------:R-:W-:-:S13]  /*2090*/  ISETP.LT.U32.AND P0, PT, R6, 0x40, P0 ;  /* 0x000000400600780c */ /* 0x000fda0000701070 */
[----:B------:R-:W-:Y:S01]  /*20a0*/  VOTEU.ANY UP0, P0 ;  /* 0x00000000003f7886 */ /* 0x000fe20000000100 */
[----:B------:R-:W-:Y:S01]  /*20b0*/  VOTEU.ANY UP1, P0 ;  /* 0x00000000003f7886 */ /* 0x000fe20000020100 */
[----:B------:R-:W1:Y:S02]  /*20c0*/  @!P2 SYNCS.CCTL.IV [UR20+0x20018] ;  /* 0x02001800ff00a9b1 */ /* 0x000e640008000014 */
[----:B-1----:R-:W-:Y:S01]  /*20d0*/  STSM.16.M88.4 [R2], R24 ;  /* 0x0000001802007844 */ /* 0x002fe20000000200 */
[----:B---3--:R-:W-:Y:S01]  /*20e0*/  @UP0 UMOV UR6, UR26 ;  /* 0x0000001a00060c82 */ /* 0x008fe20008000000 */
[----:B------:R-:W-:Y:S02]  /*20f0*/  @UP0 UMOV UR7, UR27 ;  /* 0x0000001b00070c82 */ /* 0x000fe40008000000 */
[----:B------:R-:W-:Y:S04]  /*2100*/  STSM.16.M88.4 [R2+0x4000], R56 ;  /* 0x0040003802007844 */ /* 0x000fe80000000200 */
[----:B------:R-:W-:Y:S04]  /*2110*/  STSM.16.M88.4 [R3], R32 ;  /* 0x0000002003007844 */ /* 0x000fe80000000200 */
[----:B------:R-:W-:Y:S04]  /*2120*/  STSM.16.M88.4 [R3+0x4000], R64 ;  /* 0x0040004003007844 */ /* 0x000fe80000000200 */
[----:B------:R-:W-:Y:S04]  /*2130*/  STSM.16.M88.4 [R4], R40 ;  /* 0x0000002804007844 */ /* 0x000fe80000000200 */
[----:B------:R-:W-:Y:S04]  /*2140*/  STSM.16.M88.4 [R4+0x4000], R72 ;  /* 0x0040004804007844 */ /* 0x000fe80000000200 */
[----:B------:R-:W-:Y:S04]  /*2150*/  STSM.16.M88.4 [R0], R48 ;  /* 0x0000003000007844 */ /* 0x000fe80000000200 */
[----:B------:R-:W-:Y:S01]  /*2160*/  STSM.16.M88.4 [R0+0x4000], R80 ;  /* 0x0040005000007844 */ /* 0x000fe20000000200 */
[----:B------:R1:W-:Y:S06]  /*2170*/  MEMBAR.ALL.CTA ;  /* 0x0000000000007992 */ /* 0x0003ec0000008000 */
[----:B-1----:R-:W1:Y:S02]  /*2180*/  FENCE.VIEW.ASYNC.S ;  /* 0x00000000000073c6 */ /* 0x002e640000000000 */
[----:B-1----:R-:W-:Y:S06]  /*2190*/  BAR.SYNC.DEFER_BLOCKING 0x0 ;  /* 0x0000000000007b1d */ /* 0x002fec0000010000 */
[----:B------:R1:W-:Y:S01]  /*21a0*/  @UP1 UTMASTG.2D [UR8], [UR6] ;  /* 0x00000008060013b5 */ /* 0x0003e20008008000 */
[----:B------:R0:W-:Y:S01]  /*21b0*/  UTMACMDFLUSH ;  /* 0x00000000000079b7 */ /* 0x0001e20000000000 */
[----:B------:R-:W-:-:S04]  /*21c0*/  DEPBAR.LE SB0, 0x0 ;  /* 0x000080000000791a */ /* 0x000fc80000000000 */
[----:B------:R-:W-:Y:S06]  /*21d0*/  BAR.SYNC.DEFER_BLOCKING 0x0 ;  /* 0x0000000000007b1d */ /* 0x000fec0000010000 */
[----:B-1----:R-:W-:Y:S05]  /*21e0*/  EXIT ;  /* 0x000000000000794d */ /* 0x002fea0003800000 */
.L_x_48:
[----:B------:R-:W1:Y:S02]  /*21f0*/  SYNCS.PHASECHK.TRANS64.TRYWAIT P0, [UR18+0x20000], R2 ;  /* 0x02000002ff0075a7 */ /* 0x000e640008000152 */
[----:B-1----:R-:W-:Y:S05]  /*2200*/  @!P0 BRA `(.L_x_48) ;  /* 0xfffffffc00f88947 */ /* 0x002fea000383ffff */
[----:B------:R-:W-:Y:S05]  /*2210*/  BRA `(.L_x_50) ;  /* 0xfffffff8002c7947 */ /* 0x000fea000383ffff */
.L_x_51:
[----:B------:R-:W-:-:S00]  /*2220*/  BRA `(.L_x_51) ;  /* 0xfffffffc00fc7947 */ /* 0x000fc0000383ffff */
[----:B------:R-:W-:-:S00]  /*2230*/  NOP ;  /* 0x0000000000007918 */ /* 0x000fc00000000000 */
        /* <DEDUP_REMOVED lines=12> */
.L_x_52:


//--------------------- .nv.shared.gluon_wgmma    --------------------------
	.section	.nv.shared.gluon_wgmma,"aw",@nobits
	.sectionflags	@""
	.align	16
	.zero		1024


//--------------------- .nv.shared.reserved.0     --------------------------
	.section	.nv.shared.reserved.0,"aw",@nobits
	.weak		__nv_reservedSMEM_offset_0_alias
	.size		__nv_reservedSMEM_offset_0_alias, 0, 0
	.other		__nv_reservedSMEM_offset_0_alias,@"STO_CUDA_RESERVED_SHARED STV_DEFAULT"
__nv_reservedSMEM_offset_0_alias:
	.zero		0


//--------------------- .nv.constant0.gluon_wgmma --------------------------
	.section	.nv.constant0.gluon_wgmma,"a",@progbits
	.sectionflags	@""
	.align	4
.nv.constant0.gluon_wgmma:
	.zero		608


//--------------------- SYMBOLS --------------------------

	.type		.nv.reservedSmem.offset0,@object
	.size		.nv.reservedSmem.offset0,0x4
